//
// Generated by NVIDIA NVVM Compiler
//
// Compiler Build ID: CL-36424714
// Cuda compilation tools, release 13.0, V13.0.88
// Based on NVVM 20.0.0
//

.version 9.0
.target sm_100
.address_size 64

	// .globl	_Z15naive_nrow_gemmPfS_S_ffiiii

.visible .entry _Z15naive_nrow_gemmPfS_S_ffiiii(
	.param .u64 .ptr .align 1 _Z15naive_nrow_gemmPfS_S_ffiiii_param_0,
	.param .u64 .ptr .align 1 _Z15naive_nrow_gemmPfS_S_ffiiii_param_1,
	.param .u64 .ptr .align 1 _Z15naive_nrow_gemmPfS_S_ffiiii_param_2,
	.param .f32 _Z15naive_nrow_gemmPfS_S_ffiiii_param_3,
	.param .f32 _Z15naive_nrow_gemmPfS_S_ffiiii_param_4,
	.param .u32 _Z15naive_nrow_gemmPfS_S_ffiiii_param_5,
	.param .u32 _Z15naive_nrow_gemmPfS_S_ffiiii_param_6,
	.param .u32 _Z15naive_nrow_gemmPfS_S_ffiiii_param_7,
	.param .u32 _Z15naive_nrow_gemmPfS_S_ffiiii_param_8
)
{
	.reg .pred 	%p<24>;
	.reg .b32 	%r<77>;
	.reg .b32 	%f<183>;
	.reg .b64 	%rd<53>;

	ld.param.u64 	%rd11, [_Z15naive_nrow_gemmPfS_S_ffiiii_param_0];
	ld.param.u64 	%rd12, [_Z15naive_nrow_gemmPfS_S_ffiiii_param_1];
	ld.param.u64 	%rd13, [_Z15naive_nrow_gemmPfS_S_ffiiii_param_2];
	ld.param.f32 	%f16, [_Z15naive_nrow_gemmPfS_S_ffiiii_param_3];
	ld.param.f32 	%f17, [_Z15naive_nrow_gemmPfS_S_ffiiii_param_4];
	ld.param.u32 	%r39, [_Z15naive_nrow_gemmPfS_S_ffiiii_param_6];
	ld.param.u32 	%r40, [_Z15naive_nrow_gemmPfS_S_ffiiii_param_7];
	ld.param.u32 	%r41, [_Z15naive_nrow_gemmPfS_S_ffiiii_param_8];
	cvta.to.global.u64 	%rd1, %rd12;
	cvta.to.global.u64 	%rd2, %rd11;
	cvta.to.global.u64 	%rd3, %rd13;
	mov.u32 	%r42, %tid.x;
	mov.u32 	%r43, %ntid.x;
	mov.u32 	%r44, %ctaid.x;
	mad.lo.s32 	%r45, %r43, %r44, %r42;
	mul.lo.s32 	%r65, %r41, %r45;
	add.s32 	%r2, %r65, %r41;
	min.s32 	%r46, %r41, %r39;
	setp.lt.s32 	%p1, %r46, 1;
	@%p1 bra 	$L__BB0_34;
	setp.lt.s32 	%p2, %r40, 1;
	@%p2 bra 	$L__BB0_19;
	and.b32  	%r3, %r40, 15;
	and.b32  	%r4, %r40, 7;
	and.b32  	%r5, %r40, 2147483632;
	and.b32  	%r6, %r40, 3;
	add.s64 	%rd4, %rd2, 32;
$L__BB0_3:
	mul.lo.s32 	%r8, %r65, %r40;
	mov.b32 	%r66, 0;
$L__BB0_4:
	setp.lt.u32 	%p13, %r40, 16;
	mul.lo.s32 	%r10, %r66, %r40;
	mov.f32 	%f182, 0f00000000;
	mov.b32 	%r70, 0;
	@%p13 bra 	$L__BB0_7;
	and.b32  	%r55, %r40, 2147483632;
	neg.s32 	%r68, %r55;
	mul.wide.u32 	%rd21, %r10, 4;
	add.s64 	%rd22, %rd1, %rd21;
	add.s64 	%rd52, %rd22, 32;
	mov.f32 	%f182, 0f00000000;
	mov.u32 	%r67, %r8;
$L__BB0_6:
	.pragma "nounroll";
	mul.wide.s32 	%rd23, %r67, 4;
	add.s64 	%rd24, %rd4, %rd23;
	ld.global.f32 	%f83, [%rd24+-32];
	ld.global.f32 	%f84, [%rd52+-32];
	fma.rn.f32 	%f85, %f83, %f84, %f182;
	ld.global.f32 	%f86, [%rd24+-28];
	ld.global.f32 	%f87, [%rd52+-28];
	fma.rn.f32 	%f88, %f86, %f87, %f85;
	ld.global.f32 	%f89, [%rd24+-24];
	ld.global.f32 	%f90, [%rd52+-24];
	fma.rn.f32 	%f91, %f89, %f90, %f88;
	ld.global.f32 	%f92, [%rd24+-20];
	ld.global.f32 	%f93, [%rd52+-20];
	fma.rn.f32 	%f94, %f92, %f93, %f91;
	ld.global.f32 	%f95, [%rd24+-16];
	ld.global.f32 	%f96, [%rd52+-16];
	fma.rn.f32 	%f97, %f95, %f96, %f94;
	ld.global.f32 	%f98, [%rd24+-12];
	ld.global.f32 	%f99, [%rd52+-12];
	fma.rn.f32 	%f100, %f98, %f99, %f97;
	ld.global.f32 	%f101, [%rd24+-8];
	ld.global.f32 	%f102, [%rd52+-8];
	fma.rn.f32 	%f103, %f101, %f102, %f100;
	ld.global.f32 	%f104, [%rd24+-4];
	ld.global.f32 	%f105, [%rd52+-4];
	fma.rn.f32 	%f106, %f104, %f105, %f103;
	ld.global.f32 	%f107, [%rd24];
	ld.global.f32 	%f108, [%rd52];
	fma.rn.f32 	%f109, %f107, %f108, %f106;
	ld.global.f32 	%f110, [%rd24+4];
	ld.global.f32 	%f111, [%rd52+4];
	fma.rn.f32 	%f112, %f110, %f111, %f109;
	ld.global.f32 	%f113, [%rd24+8];
	ld.global.f32 	%f114, [%rd52+8];
	fma.rn.f32 	%f115, %f113, %f114, %f112;
	ld.global.f32 	%f116, [%rd24+12];
	ld.global.f32 	%f117, [%rd52+12];
	fma.rn.f32 	%f118, %f116, %f117, %f115;
	ld.global.f32 	%f119, [%rd24+16];
	ld.global.f32 	%f120, [%rd52+16];
	fma.rn.f32 	%f121, %f119, %f120, %f118;
	ld.global.f32 	%f122, [%rd24+20];
	ld.global.f32 	%f123, [%rd52+20];
	fma.rn.f32 	%f124, %f122, %f123, %f121;
	ld.global.f32 	%f125, [%rd24+24];
	ld.global.f32 	%f126, [%rd52+24];
	fma.rn.f32 	%f127, %f125, %f126, %f124;
	ld.global.f32 	%f128, [%rd24+28];
	ld.global.f32 	%f129, [%rd52+28];
	fma.rn.f32 	%f182, %f128, %f129, %f127;
	add.s32 	%r68, %r68, 16;
	add.s32 	%r67, %r67, 16;
	add.s64 	%rd52, %rd52, 64;
	setp.ne.s32 	%p14, %r68, 0;
	mov.u32 	%r70, %r5;
	@%p14 bra 	$L__BB0_6;
$L__BB0_7:
	setp.eq.s32 	%p15, %r3, 0;
	@%p15 bra 	$L__BB0_17;
	add.s32 	%r56, %r3, -1;
	setp.lt.u32 	%p16, %r56, 7;
	@%p16 bra 	$L__BB0_10;
	add.s32 	%r57, %r70, %r8;
	mul.wide.s32 	%rd25, %r57, 4;
	add.s64 	%rd26, %rd2, %rd25;
	ld.global.f32 	%f131, [%rd26];
	add.s32 	%r58, %r70, %r10;
	mul.wide.u32 	%rd27, %r58, 4;
	add.s64 	%rd28, %rd1, %rd27;
	ld.global.f32 	%f132, [%rd28];
	fma.rn.f32 	%f133, %f131, %f132, %f182;
	ld.global.f32 	%f134, [%rd26+4];
	cvt.u64.u32 	%rd29, %r10;
	cvt.u64.u32 	%rd30, %r70;
	add.s64 	%rd31, %rd30, %rd29;
	shl.b64 	%rd32, %rd31, 2;
	add.s64 	%rd33, %rd1, %rd32;
	ld.global.f32 	%f135, [%rd33+4];
	fma.rn.f32 	%f136, %f134, %f135, %f133;
	ld.global.f32 	%f137, [%rd26+8];
	ld.global.f32 	%f138, [%rd33+8];
	fma.rn.f32 	%f139, %f137, %f138, %f136;
	ld.global.f32 	%f140, [%rd26+12];
	ld.global.f32 	%f141, [%rd33+12];
	fma.rn.f32 	%f142, %f140, %f141, %f139;
	ld.global.f32 	%f143, [%rd26+16];
	ld.global.f32 	%f144, [%rd33+16];
	fma.rn.f32 	%f145, %f143, %f144, %f142;
	ld.global.f32 	%f146, [%rd26+20];
	ld.global.f32 	%f147, [%rd33+20];
	fma.rn.f32 	%f148, %f146, %f147, %f145;
	ld.global.f32 	%f149, [%rd26+24];
	ld.global.f32 	%f150, [%rd33+24];
	fma.rn.f32 	%f151, %f149, %f150, %f148;
	ld.global.f32 	%f152, [%rd26+28];
	ld.global.f32 	%f153, [%rd33+28];
	fma.rn.f32 	%f182, %f152, %f153, %f151;
	add.s32 	%r70, %r70, 8;
$L__BB0_10:
	setp.eq.s32 	%p17, %r4, 0;
	@%p17 bra 	$L__BB0_17;
	add.s32 	%r59, %r4, -1;
	setp.lt.u32 	%p18, %r59, 3;
	@%p18 bra 	$L__BB0_13;
	add.s32 	%r60, %r70, %r8;
	mul.wide.s32 	%rd34, %r60, 4;
	add.s64 	%rd35, %rd2, %rd34;
	ld.global.f32 	%f155, [%rd35];
	add.s32 	%r61, %r70, %r10;
	mul.wide.u32 	%rd36, %r61, 4;
	add.s64 	%rd37, %rd1, %rd36;
	ld.global.f32 	%f156, [%rd37];
	fma.rn.f32 	%f157, %f155, %f156, %f182;
	ld.global.f32 	%f158, [%rd35+4];
	cvt.u64.u32 	%rd38, %r10;
	cvt.u64.u32 	%rd39, %r70;
	add.s64 	%rd40, %rd39, %rd38;
	shl.b64 	%rd41, %rd40, 2;
	add.s64 	%rd42, %rd1, %rd41;
	ld.global.f32 	%f159, [%rd42+4];
	fma.rn.f32 	%f160, %f158, %f159, %f157;
	ld.global.f32 	%f161, [%rd35+8];
	ld.global.f32 	%f162, [%rd42+8];
	fma.rn.f32 	%f163, %f161, %f162, %f160;
	ld.global.f32 	%f164, [%rd35+12];
	ld.global.f32 	%f165, [%rd42+12];
	fma.rn.f32 	%f182, %f164, %f165, %f163;
	add.s32 	%r70, %r70, 4;
$L__BB0_13:
	setp.eq.s32 	%p19, %r6, 0;
	@%p19 bra 	$L__BB0_17;
	setp.eq.s32 	%p20, %r6, 1;
	add.s32 	%r62, %r70, %r8;
	mul.wide.s32 	%rd43, %r62, 4;
	add.s64 	%rd8, %rd2, %rd43;
	ld.global.f32 	%f166, [%rd8];
	add.s32 	%r63, %r70, %r10;
	mul.wide.u32 	%rd44, %r63, 4;
	add.s64 	%rd45, %rd1, %rd44;
	ld.global.f32 	%f167, [%rd45];
	fma.rn.f32 	%f182, %f166, %f167, %f182;
	@%p20 bra 	$L__BB0_17;
	setp.eq.s32 	%p21, %r6, 2;
	ld.global.f32 	%f168, [%rd8+4];
	cvt.u64.u32 	%rd46, %r10;
	cvt.u64.u32 	%rd47, %r70;
	add.s64 	%rd48, %rd47, %rd46;
	shl.b64 	%rd49, %rd48, 2;
	add.s64 	%rd9, %rd1, %rd49;
	ld.global.f32 	%f169, [%rd9+4];
	fma.rn.f32 	%f182, %f168, %f169, %f182;
	@%p21 bra 	$L__BB0_17;
	ld.global.f32 	%f170, [%rd8+8];
	ld.global.f32 	%f171, [%rd9+8];
	fma.rn.f32 	%f182, %f170, %f171, %f182;
$L__BB0_17:
	mad.lo.s32 	%r64, %r65, %r39, %r66;
	mul.wide.s32 	%rd50, %r64, 4;
	add.s64 	%rd51, %rd3, %rd50;
	ld.global.f32 	%f172, [%rd51];
	mul.f32 	%f173, %f17, %f172;
	fma.rn.f32 	%f174, %f16, %f182, %f173;
	st.global.f32 	[%rd51], %f174;
	add.s32 	%r66, %r66, 1;
	setp.ne.s32 	%p22, %r66, %r39;
	@%p22 bra 	$L__BB0_4;
	add.s32 	%r65, %r65, 1;
	setp.lt.s32 	%p23, %r65, %r2;
	@%p23 bra 	$L__BB0_3;
	bra.uni 	$L__BB0_34;
$L__BB0_19:
	and.b32  	%r23, %r39, 15;
	add.s32 	%r24, %r23, -1;
	and.b32  	%r25, %r39, 7;
	add.s32 	%r26, %r25, -1;
	mul.f32 	%f15, %f16, 0f00000000;
	and.b32  	%r27, %r39, 2147483632;
	and.b32  	%r28, %r39, 3;
$L__BB0_20:
	setp.lt.u32 	%p3, %r39, 16;
	mul.lo.s32 	%r30, %r65, %r39;
	mov.b32 	%r75, 0;
	@%p3 bra 	$L__BB0_23;
	mov.b32 	%r73, 0;
$L__BB0_22:
	.pragma "nounroll";
	add.s32 	%r49, %r73, %r30;
	mul.wide.s32 	%rd14, %r49, 4;
	add.s64 	%rd15, %rd3, %rd14;
	ld.global.f32 	%f18, [%rd15];
	fma.rn.f32 	%f19, %f17, %f18, %f15;
	st.global.f32 	[%rd15], %f19;
	ld.global.f32 	%f20, [%rd15+4];
	fma.rn.f32 	%f21, %f17, %f20, %f15;
	st.global.f32 	[%rd15+4], %f21;
	ld.global.f32 	%f22, [%rd15+8];
	fma.rn.f32 	%f23, %f17, %f22, %f15;
	st.global.f32 	[%rd15+8], %f23;
	ld.global.f32 	%f24, [%rd15+12];
	fma.rn.f32 	%f25, %f17, %f24, %f15;
	st.global.f32 	[%rd15+12], %f25;
	ld.global.f32 	%f26, [%rd15+16];
	fma.rn.f32 	%f27, %f17, %f26, %f15;
	st.global.f32 	[%rd15+16], %f27;
	ld.global.f32 	%f28, [%rd15+20];
	fma.rn.f32 	%f29, %f17, %f28, %f15;
	st.global.f32 	[%rd15+20], %f29;
	ld.global.f32 	%f30, [%rd15+24];
	fma.rn.f32 	%f31, %f17, %f30, %f15;
	st.global.f32 	[%rd15+24], %f31;
	ld.global.f32 	%f32, [%rd15+28];
	fma.rn.f32 	%f33, %f17, %f32, %f15;
	st.global.f32 	[%rd15+28], %f33;
	ld.global.f32 	%f34, [%rd15+32];
	fma.rn.f32 	%f35, %f17, %f34, %f15;
	st.global.f32 	[%rd15+32], %f35;
	ld.global.f32 	%f36, [%rd15+36];
	fma.rn.f32 	%f37, %f17, %f36, %f15;
	st.global.f32 	[%rd15+36], %f37;
	ld.global.f32 	%f38, [%rd15+40];
	fma.rn.f32 	%f39, %f17, %f38, %f15;
	st.global.f32 	[%rd15+40], %f39;
	ld.global.f32 	%f40, [%rd15+44];
	fma.rn.f32 	%f41, %f17, %f40, %f15;
	st.global.f32 	[%rd15+44], %f41;
	ld.global.f32 	%f42, [%rd15+48];
	fma.rn.f32 	%f43, %f17, %f42, %f15;
	st.global.f32 	[%rd15+48], %f43;
	ld.global.f32 	%f44, [%rd15+52];
	fma.rn.f32 	%f45, %f17, %f44, %f15;
	st.global.f32 	[%rd15+52], %f45;
	ld.global.f32 	%f46, [%rd15+56];
	fma.rn.f32 	%f47, %f17, %f46, %f15;
	st.global.f32 	[%rd15+56], %f47;
	ld.global.f32 	%f48, [%rd15+60];
	fma.rn.f32 	%f49, %f17, %f48, %f15;
	st.global.f32 	[%rd15+60], %f49;
	add.s32 	%r73, %r73, 16;
	setp.ne.s32 	%p4, %r73, %r27;
	mov.u32 	%r75, %r27;
	@%p4 bra 	$L__BB0_22;
$L__BB0_23:
	setp.eq.s32 	%p5, %r23, 0;
	@%p5 bra 	$L__BB0_33;
	setp.lt.u32 	%p6, %r24, 7;
	@%p6 bra 	$L__BB0_26;
	add.s32 	%r50, %r75, %r30;
	mul.wide.s32 	%rd16, %r50, 4;
	add.s64 	%rd17, %rd3, %rd16;
	ld.global.f32 	%f50, [%rd17];
	fma.rn.f32 	%f51, %f17, %f50, %f15;
	st.global.f32 	[%rd17], %f51;
	ld.global.f32 	%f52, [%rd17+4];
	fma.rn.f32 	%f53, %f17, %f52, %f15;
	st.global.f32 	[%rd17+4], %f53;
	ld.global.f32 	%f54, [%rd17+8];
	fma.rn.f32 	%f55, %f17, %f54, %f15;
	st.global.f32 	[%rd17+8], %f55;
	ld.global.f32 	%f56, [%rd17+12];
	fma.rn.f32 	%f57, %f17, %f56, %f15;
	st.global.f32 	[%rd17+12], %f57;
	ld.global.f32 	%f58, [%rd17+16];
	fma.rn.f32 	%f59, %f17, %f58, %f15;
	st.global.f32 	[%rd17+16], %f59;
	ld.global.f32 	%f60, [%rd17+20];
	fma.rn.f32 	%f61, %f17, %f60, %f15;
	st.global.f32 	[%rd17+20], %f61;
	ld.global.f32 	%f62, [%rd17+24];
	fma.rn.f32 	%f63, %f17, %f62, %f15;
	st.global.f32 	[%rd17+24], %f63;
	ld.global.f32 	%f64, [%rd17+28];
	fma.rn.f32 	%f65, %f17, %f64, %f15;
	st.global.f32 	[%rd17+28], %f65;
	add.s32 	%r75, %r75, 8;
$L__BB0_26:
	setp.eq.s32 	%p7, %r25, 0;
	@%p7 bra 	$L__BB0_33;
	setp.lt.u32 	%p8, %r26, 3;
	@%p8 bra 	$L__BB0_29;
	add.s32 	%r51, %r75, %r30;
	mul.wide.s32 	%rd18, %r51, 4;
	add.s64 	%rd19, %rd3, %rd18;
	ld.global.f32 	%f66, [%rd19];
	fma.rn.f32 	%f67, %f17, %f66, %f15;
	st.global.f32 	[%rd19], %f67;
	ld.global.f32 	%f68, [%rd19+4];
	fma.rn.f32 	%f69, %f17, %f68, %f15;
	st.global.f32 	[%rd19+4], %f69;
	ld.global.f32 	%f70, [%rd19+8];
	fma.rn.f32 	%f71, %f17, %f70, %f15;
	st.global.f32 	[%rd19+8], %f71;
	ld.global.f32 	%f72, [%rd19+12];
	fma.rn.f32 	%f73, %f17, %f72, %f15;
	st.global.f32 	[%rd19+12], %f73;
	add.s32 	%r75, %r75, 4;
$L__BB0_29:
	setp.eq.s32 	%p9, %r28, 0;
	@%p9 bra 	$L__BB0_33;
	setp.eq.s32 	%p10, %r28, 1;
	add.s32 	%r52, %r75, %r30;
	mul.wide.s32 	%rd20, %r52, 4;
	add.s64 	%rd10, %rd3, %rd20;
	ld.global.f32 	%f74, [%rd10];
	fma.rn.f32 	%f75, %f17, %f74, %f15;
	st.global.f32 	[%rd10], %f75;
	@%p10 bra 	$L__BB0_33;
	setp.eq.s32 	%p11, %r28, 2;
	ld.global.f32 	%f76, [%rd10+4];
	fma.rn.f32 	%f77, %f17, %f76, %f15;
	st.global.f32 	[%rd10+4], %f77;
	@%p11 bra 	$L__BB0_33;
	ld.global.f32 	%f78, [%rd10+8];
	fma.rn.f32 	%f79, %f17, %f78, %f15;
	st.global.f32 	[%rd10+8], %f79;
$L__BB0_33:
	add.s32 	%r65, %r65, 1;
	setp.lt.s32 	%p12, %r65, %r2;
	@%p12 bra 	$L__BB0_20;
$L__BB0_34:
	ret;

}
	// .globl	_Z8naive_pvPfS_S_iii
.visible .entry _Z8naive_pvPfS_S_iii(
	.param .u64 .ptr .align 1 _Z8naive_pvPfS_S_iii_param_0,
	.param .u64 .ptr .align 1 _Z8naive_pvPfS_S_iii_param_1,
	.param .u64 .ptr .align 1 _Z8naive_pvPfS_S_iii_param_2,
	.param .u32 _Z8naive_pvPfS_S_iii_param_3,
	.param .u32 _Z8naive_pvPfS_S_iii_param_4,
	.param .u32 _Z8naive_pvPfS_S_iii_param_5
)
{
	.reg .pred 	%p<21>;
	.reg .b32 	%r<114>;
	.reg .b32 	%f<67>;
	.reg .b64 	%rd<60>;

	ld.param.u64 	%rd9, [_Z8naive_pvPfS_S_iii_param_0];
	ld.param.u64 	%rd10, [_Z8naive_pvPfS_S_iii_param_1];
	ld.param.u64 	%rd11, [_Z8naive_pvPfS_S_iii_param_2];
	ld.param.u32 	%r59, [_Z8naive_pvPfS_S_iii_param_3];
	ld.param.u32 	%r60, [_Z8naive_pvPfS_S_iii_param_4];
	ld.param.u32 	%r61, [_Z8naive_pvPfS_S_iii_param_5];
	cvta.to.global.u64 	%rd1, %rd10;
	cvta.to.global.u64 	%rd2, %rd9;
	cvta.to.global.u64 	%rd3, %rd11;
	mov.u32 	%r62, %tid.x;
	mov.u32 	%r63, %ntid.x;
	mov.u32 	%r64, %ctaid.x;
	mad.lo.s32 	%r65, %r63, %r64, %r62;
	mul.lo.s32 	%r95, %r61, %r65;
	add.s32 	%r2, %r95, %r61;
	min.s32 	%r66, %r61, %r60;
	setp.lt.s32 	%p1, %r66, 1;
	@%p1 bra 	$L__BB1_30;
	setp.lt.s32 	%p2, %r59, 1;
	@%p2 bra 	$L__BB1_17;
	and.b32  	%r3, %r59, 7;
	and.b32  	%r4, %r59, 3;
	and.b32  	%r5, %r59, 2147483640;
	shl.b32 	%r6, %r60, 3;
	mul.wide.u32 	%rd4, %r6, 4;
	add.s64 	%rd5, %rd2, 16;
$L__BB1_3:
	mul.lo.s32 	%r8, %r95, %r59;
	mul.lo.s32 	%r9, %r95, %r60;
	mov.b32 	%r96, 0;
$L__BB1_4:
	setp.lt.u32 	%p11, %r59, 8;
	mov.f32 	%f66, 0f00000000;
	mov.b32 	%r107, 0;
	@%p11 bra 	$L__BB1_7;
	and.b32  	%r79, %r59, 2147483640;
	neg.s32 	%r105, %r79;
	add.s32 	%r104, %r60, %r96;
	shl.b32 	%r80, %r60, 1;
	add.s32 	%r103, %r80, %r96;
	mad.lo.s32 	%r102, %r60, 3, %r96;
	shl.b32 	%r81, %r60, 2;
	add.s32 	%r101, %r81, %r96;
	mad.lo.s32 	%r100, %r60, 5, %r96;
	mad.lo.s32 	%r99, %r60, 6, %r96;
	mad.lo.s32 	%r98, %r60, 7, %r96;
	mul.wide.u32 	%rd20, %r96, 4;
	add.s64 	%rd59, %rd1, %rd20;
	mov.f32 	%f66, 0f00000000;
	mov.u32 	%r97, %r8;
$L__BB1_6:
	.pragma "nounroll";
	mul.wide.s32 	%rd21, %r97, 4;
	add.s64 	%rd22, %rd5, %rd21;
	ld.global.f32 	%f16, [%rd22+-16];
	ld.global.f32 	%f17, [%rd59];
	fma.rn.f32 	%f18, %f16, %f17, %f66;
	ld.global.f32 	%f19, [%rd22+-12];
	mul.wide.u32 	%rd23, %r104, 4;
	add.s64 	%rd24, %rd1, %rd23;
	ld.global.f32 	%f20, [%rd24];
	fma.rn.f32 	%f21, %f19, %f20, %f18;
	ld.global.f32 	%f22, [%rd22+-8];
	mul.wide.u32 	%rd25, %r103, 4;
	add.s64 	%rd26, %rd1, %rd25;
	ld.global.f32 	%f23, [%rd26];
	fma.rn.f32 	%f24, %f22, %f23, %f21;
	ld.global.f32 	%f25, [%rd22+-4];
	mul.wide.u32 	%rd27, %r102, 4;
	add.s64 	%rd28, %rd1, %rd27;
	ld.global.f32 	%f26, [%rd28];
	fma.rn.f32 	%f27, %f25, %f26, %f24;
	ld.global.f32 	%f28, [%rd22];
	mul.wide.u32 	%rd29, %r101, 4;
	add.s64 	%rd30, %rd1, %rd29;
	ld.global.f32 	%f29, [%rd30];
	fma.rn.f32 	%f30, %f28, %f29, %f27;
	ld.global.f32 	%f31, [%rd22+4];
	mul.wide.u32 	%rd31, %r100, 4;
	add.s64 	%rd32, %rd1, %rd31;
	ld.global.f32 	%f32, [%rd32];
	fma.rn.f32 	%f33, %f31, %f32, %f30;
	ld.global.f32 	%f34, [%rd22+8];
	mul.wide.u32 	%rd33, %r99, 4;
	add.s64 	%rd34, %rd1, %rd33;
	ld.global.f32 	%f35, [%rd34];
	fma.rn.f32 	%f36, %f34, %f35, %f33;
	ld.global.f32 	%f37, [%rd22+12];
	mul.wide.u32 	%rd35, %r98, 4;
	add.s64 	%rd36, %rd1, %rd35;
	ld.global.f32 	%f38, [%rd36];
	fma.rn.f32 	%f66, %f37, %f38, %f36;
	add.s32 	%r105, %r105, 8;
	add.s32 	%r104, %r104, %r6;
	add.s32 	%r103, %r103, %r6;
	add.s32 	%r102, %r102, %r6;
	add.s32 	%r101, %r101, %r6;
	add.s32 	%r100, %r100, %r6;
	add.s32 	%r99, %r99, %r6;
	add.s32 	%r98, %r98, %r6;
	add.s64 	%rd59, %rd59, %rd4;
	add.s32 	%r97, %r97, 8;
	setp.ne.s32 	%p12, %r105, 0;
	mov.u32 	%r107, %r5;
	@%p12 bra 	$L__BB1_6;
$L__BB1_7:
	setp.eq.s32 	%p13, %r3, 0;
	@%p13 bra 	$L__BB1_15;
	add.s32 	%r82, %r3, -1;
	setp.lt.u32 	%p14, %r82, 3;
	@%p14 bra 	$L__BB1_10;
	add.s32 	%r83, %r107, %r8;
	mul.wide.s32 	%rd37, %r83, 4;
	add.s64 	%rd38, %rd2, %rd37;
	ld.global.f32 	%f40, [%rd38];
	mad.lo.s32 	%r84, %r107, %r60, %r96;
	mul.wide.u32 	%rd39, %r84, 4;
	add.s64 	%rd40, %rd1, %rd39;
	ld.global.f32 	%f41, [%rd40];
	fma.rn.f32 	%f42, %f40, %f41, %f66;
	ld.global.f32 	%f43, [%rd38+4];
	add.s32 	%r85, %r84, %r60;
	mul.wide.u32 	%rd41, %r85, 4;
	add.s64 	%rd42, %rd1, %rd41;
	ld.global.f32 	%f44, [%rd42];
	fma.rn.f32 	%f45, %f43, %f44, %f42;
	ld.global.f32 	%f46, [%rd38+8];
	add.s32 	%r86, %r85, %r60;
	mul.wide.u32 	%rd43, %r86, 4;
	add.s64 	%rd44, %rd1, %rd43;
	ld.global.f32 	%f47, [%rd44];
	fma.rn.f32 	%f48, %f46, %f47, %f45;
	ld.global.f32 	%f49, [%rd38+12];
	add.s32 	%r87, %r86, %r60;
	mul.wide.u32 	%rd45, %r87, 4;
	add.s64 	%rd46, %rd1, %rd45;
	ld.global.f32 	%f50, [%rd46];
	fma.rn.f32 	%f66, %f49, %f50, %f48;
	add.s32 	%r107, %r107, 4;
$L__BB1_10:
	setp.eq.s32 	%p15, %r4, 0;
	@%p15 bra 	$L__BB1_15;
	setp.eq.s32 	%p16, %r4, 1;
	@%p16 bra 	$L__BB1_13;
	add.s32 	%r88, %r107, %r8;
	mul.wide.s32 	%rd47, %r88, 4;
	add.s64 	%rd48, %rd2, %rd47;
	ld.global.f32 	%f52, [%rd48];
	mad.lo.s32 	%r89, %r107, %r60, %r96;
	mul.wide.u32 	%rd49, %r89, 4;
	add.s64 	%rd50, %rd1, %rd49;
	ld.global.f32 	%f53, [%rd50];
	fma.rn.f32 	%f54, %f52, %f53, %f66;
	ld.global.f32 	%f55, [%rd48+4];
	add.s32 	%r90, %r89, %r60;
	mul.wide.u32 	%rd51, %r90, 4;
	add.s64 	%rd52, %rd1, %rd51;
	ld.global.f32 	%f56, [%rd52];
	fma.rn.f32 	%f66, %f55, %f56, %f54;
	add.s32 	%r107, %r107, 2;
$L__BB1_13:
	and.b32  	%r91, %r59, 1;
	setp.eq.b32 	%p17, %r91, 1;
	not.pred 	%p18, %p17;
	@%p18 bra 	$L__BB1_15;
	add.s32 	%r92, %r107, %r8;
	mul.wide.s32 	%rd53, %r92, 4;
	add.s64 	%rd54, %rd2, %rd53;
	ld.global.f32 	%f57, [%rd54];
	mad.lo.s32 	%r93, %r107, %r60, %r96;
	mul.wide.u32 	%rd55, %r93, 4;
	add.s64 	%rd56, %rd1, %rd55;
	ld.global.f32 	%f58, [%rd56];
	fma.rn.f32 	%f66, %f57, %f58, %f66;
$L__BB1_15:
	add.s32 	%r94, %r96, %r9;
	mul.wide.s32 	%rd57, %r94, 4;
	add.s64 	%rd58, %rd3, %rd57;
	st.global.f32 	[%rd58], %f66;
	add.s32 	%r96, %r96, 1;
	setp.ne.s32 	%p19, %r96, %r60;
	@%p19 bra 	$L__BB1_4;
	add.s32 	%r95, %r95, 1;
	setp.lt.s32 	%p20, %r95, %r2;
	@%p20 bra 	$L__BB1_3;
	bra.uni 	$L__BB1_30;
$L__BB1_17:
	and.b32  	%r44, %r60, 7;
	add.s32 	%r45, %r44, -1;
	and.b32  	%r46, %r60, 3;
	and.b32  	%r47, %r60, 2147483640;
	and.b32  	%r48, %r60, 1;
$L__BB1_18:
	setp.lt.u32 	%p3, %r60, 8;
	mul.lo.s32 	%r50, %r95, %r60;
	mov.b32 	%r112, 0;
	@%p3 bra 	$L__BB1_21;
	mov.b32 	%r110, 0;
$L__BB1_20:
	.pragma "nounroll";
	add.s32 	%r69, %r110, %r50;
	mul.wide.s32 	%rd12, %r69, 4;
	add.s64 	%rd13, %rd3, %rd12;
	mov.b32 	%r70, 0;
	st.global.u32 	[%rd13], %r70;
	st.global.u32 	[%rd13+4], %r70;
	st.global.u32 	[%rd13+8], %r70;
	st.global.u32 	[%rd13+12], %r70;
	st.global.u32 	[%rd13+16], %r70;
	st.global.u32 	[%rd13+20], %r70;
	st.global.u32 	[%rd13+24], %r70;
	st.global.u32 	[%rd13+28], %r70;
	add.s32 	%r110, %r110, 8;
	setp.ne.s32 	%p4, %r110, %r47;
	mov.u32 	%r112, %r47;
	@%p4 bra 	$L__BB1_20;
$L__BB1_21:
	setp.eq.s32 	%p5, %r44, 0;
	@%p5 bra 	$L__BB1_29;
	setp.lt.u32 	%p6, %r45, 3;
	@%p6 bra 	$L__BB1_24;
	add.s32 	%r71, %r112, %r50;
	mul.wide.s32 	%rd14, %r71, 4;
	add.s64 	%rd15, %rd3, %rd14;
	mov.b32 	%r72, 0;
	st.global.u32 	[%rd15], %r72;
	st.global.u32 	[%rd15+4], %r72;
	st.global.u32 	[%rd15+8], %r72;
	st.global.u32 	[%rd15+12], %r72;
	add.s32 	%r112, %r112, 4;
$L__BB1_24:
	setp.eq.s32 	%p7, %r46, 0;
	@%p7 bra 	$L__BB1_29;
	setp.eq.s32 	%p8, %r46, 1;
	@%p8 bra 	$L__BB1_27;
	add.s32 	%r73, %r112, %r50;
	mul.wide.s32 	%rd16, %r73, 4;
	add.s64 	%rd17, %rd3, %rd16;
	mov.b32 	%r74, 0;
	st.global.u32 	[%rd17], %r74;
	st.global.u32 	[%rd17+4], %r74;
	add.s32 	%r112, %r112, 2;
$L__BB1_27:
	setp.eq.s32 	%p9, %r48, 0;
	@%p9 bra 	$L__BB1_29;
	add.s32 	%r75, %r112, %r50;
	mul.wide.s32 	%rd18, %r75, 4;
	add.s64 	%rd19, %rd3, %rd18;
	mov.b32 	%r76, 0;
	st.global.u32 	[%rd19], %r76;
$L__BB1_29:
	add.s32 	%r95, %r95, 1;
	setp.lt.s32 	%p10, %r95, %r2;
	@%p10 bra 	$L__BB1_18;
$L__BB1_30:
	ret;

}
	// .globl	_Z11row_softmaxPfS_i
.visible .entry _Z11row_softmaxPfS_i(
	.param .u64 .ptr .align 1 _Z11row_softmaxPfS_i_param_0,
	.param .u64 .ptr .align 1 _Z11row_softmaxPfS_i_param_1,
	.param .u32 _Z11row_softmaxPfS_i_param_2
)
{
	.reg .pred 	%p<57>;
	.reg .b32 	%r<122>;
	.reg .b32 	%f<366>;
	.reg .b64 	%rd<37>;

	ld.param.u64 	%rd7, [_Z11row_softmaxPfS_i_param_0];
	ld.param.u64 	%rd8, [_Z11row_softmaxPfS_i_param_1];
	ld.param.u32 	%r58, [_Z11row_softmaxPfS_i_param_2];
	cvta.to.global.u64 	%rd1, %rd7;
	cvta.to.global.u64 	%rd2, %rd8;
	mov.u32 	%r59, %tid.x;
	mov.u32 	%r60, %ntid.x;
	mov.u32 	%r61, %ctaid.x;
	mad.lo.s32 	%r1, %r60, %r61, %r59;
	setp.lt.s32 	%p1, %r58, 1;
	mov.f32 	%f356, 0fFF800000;
	@%p1 bra 	$L__BB2_13;
	mul.lo.s32 	%r2, %r58, %r1;
	and.b32  	%r3, %r58, 15;
	setp.lt.u32 	%p2, %r58, 16;
	mov.f32 	%f356, 0fFF800000;
	mov.b32 	%r103, 0;
	@%p2 bra 	$L__BB2_4;
	and.b32  	%r103, %r58, 2147483632;
	neg.s32 	%r109, %r103;
	add.s64 	%rd3, %rd1, 32;
	mov.f32 	%f356, 0fFF800000;
	mov.u32 	%r108, %r2;
$L__BB2_3:
	.pragma "nounroll";
	mul.wide.s32 	%rd9, %r108, 4;
	add.s64 	%rd10, %rd3, %rd9;
	ld.global.f32 	%f30, [%rd10+-32];
	setp.gt.f32 	%p3, %f30, %f356;
	selp.f32 	%f31, %f30, %f356, %p3;
	ld.global.f32 	%f32, [%rd10+-28];
	setp.gt.f32 	%p4, %f32, %f31;
	selp.f32 	%f33, %f32, %f31, %p4;
	ld.global.f32 	%f34, [%rd10+-24];
	setp.gt.f32 	%p5, %f34, %f33;
	selp.f32 	%f35, %f34, %f33, %p5;
	ld.global.f32 	%f36, [%rd10+-20];
	setp.gt.f32 	%p6, %f36, %f35;
	selp.f32 	%f37, %f36, %f35, %p6;
	ld.global.f32 	%f38, [%rd10+-16];
	setp.gt.f32 	%p7, %f38, %f37;
	selp.f32 	%f39, %f38, %f37, %p7;
	ld.global.f32 	%f40, [%rd10+-12];
	setp.gt.f32 	%p8, %f40, %f39;
	selp.f32 	%f41, %f40, %f39, %p8;
	ld.global.f32 	%f42, [%rd10+-8];
	setp.gt.f32 	%p9, %f42, %f41;
	selp.f32 	%f43, %f42, %f41, %p9;
	ld.global.f32 	%f44, [%rd10+-4];
	setp.gt.f32 	%p10, %f44, %f43;
	selp.f32 	%f45, %f44, %f43, %p10;
	ld.global.f32 	%f46, [%rd10];
	setp.gt.f32 	%p11, %f46, %f45;
	selp.f32 	%f47, %f46, %f45, %p11;
	ld.global.f32 	%f48, [%rd10+4];
	setp.gt.f32 	%p12, %f48, %f47;
	selp.f32 	%f49, %f48, %f47, %p12;
	ld.global.f32 	%f50, [%rd10+8];
	setp.gt.f32 	%p13, %f50, %f49;
	selp.f32 	%f51, %f50, %f49, %p13;
	ld.global.f32 	%f52, [%rd10+12];
	setp.gt.f32 	%p14, %f52, %f51;
	selp.f32 	%f53, %f52, %f51, %p14;
	ld.global.f32 	%f54, [%rd10+16];
	setp.gt.f32 	%p15, %f54, %f53;
	selp.f32 	%f55, %f54, %f53, %p15;
	ld.global.f32 	%f56, [%rd10+20];
	setp.gt.f32 	%p16, %f56, %f55;
	selp.f32 	%f57, %f56, %f55, %p16;
	ld.global.f32 	%f58, [%rd10+24];
	setp.gt.f32 	%p17, %f58, %f57;
	selp.f32 	%f59, %f58, %f57, %p17;
	ld.global.f32 	%f60, [%rd10+28];
	setp.gt.f32 	%p18, %f60, %f59;
	selp.f32 	%f356, %f60, %f59, %p18;
	add.s32 	%r109, %r109, 16;
	add.s32 	%r108, %r108, 16;
	setp.eq.s32 	%p19, %r109, 0;
	@%p19 bra 	$L__BB2_4;
	bra.uni 	$L__BB2_3;
$L__BB2_4:
	setp.eq.s32 	%p20, %r3, 0;
	@%p20 bra 	$L__BB2_13;
	and.b32  	%r7, %r58, 7;
	setp.lt.u32 	%p21, %r3, 8;
	@%p21 bra 	$L__BB2_7;
	add.s32 	%r63, %r103, %r2;
	mul.wide.s32 	%rd11, %r63, 4;
	add.s64 	%rd12, %rd1, %rd11;
	ld.global.f32 	%f62, [%rd12];
	setp.gt.f32 	%p22, %f62, %f356;
	selp.f32 	%f63, %f62, %f356, %p22;
	ld.global.f32 	%f64, [%rd12+4];
	setp.gt.f32 	%p23, %f64, %f63;
	selp.f32 	%f65, %f64, %f63, %p23;
	ld.global.f32 	%f66, [%rd12+8];
	setp.gt.f32 	%p24, %f66, %f65;
	selp.f32 	%f67, %f66, %f65, %p24;
	ld.global.f32 	%f68, [%rd12+12];
	setp.gt.f32 	%p25, %f68, %f67;
	selp.f32 	%f69, %f68, %f67, %p25;
	ld.global.f32 	%f70, [%rd12+16];
	setp.gt.f32 	%p26, %f70, %f69;
	selp.f32 	%f71, %f70, %f69, %p26;
	ld.global.f32 	%f72, [%rd12+20];
	setp.gt.f32 	%p27, %f72, %f71;
	selp.f32 	%f73, %f72, %f71, %p27;
	ld.global.f32 	%f74, [%rd12+24];
	setp.gt.f32 	%p28, %f74, %f73;
	selp.f32 	%f75, %f74, %f73, %p28;
	ld.global.f32 	%f76, [%rd12+28];
	setp.gt.f32 	%p29, %f76, %f75;
	selp.f32 	%f356, %f76, %f75, %p29;
	add.s32 	%r103, %r103, 8;
$L__BB2_7:
	setp.eq.s32 	%p30, %r7, 0;
	@%p30 bra 	$L__BB2_13;
	and.b32  	%r10, %r58, 3;
	setp.lt.u32 	%p31, %r7, 4;
	@%p31 bra 	$L__BB2_10;
	add.s32 	%r64, %r103, %r2;
	mul.wide.s32 	%rd13, %r64, 4;
	add.s64 	%rd14, %rd1, %rd13;
	ld.global.f32 	%f78, [%rd14];
	setp.gt.f32 	%p32, %f78, %f356;
	selp.f32 	%f79, %f78, %f356, %p32;
	ld.global.f32 	%f80, [%rd14+4];
	setp.gt.f32 	%p33, %f80, %f79;
	selp.f32 	%f81, %f80, %f79, %p33;
	ld.global.f32 	%f82, [%rd14+8];
	setp.gt.f32 	%p34, %f82, %f81;
	selp.f32 	%f83, %f82, %f81, %p34;
	ld.global.f32 	%f84, [%rd14+12];
	setp.gt.f32 	%p35, %f84, %f83;
	selp.f32 	%f356, %f84, %f83, %p35;
	add.s32 	%r103, %r103, 4;
$L__BB2_10:
	setp.eq.s32 	%p36, %r10, 0;
	@%p36 bra 	$L__BB2_13;
	add.s32 	%r107, %r103, %r2;
	neg.s32 	%r106, %r10;
$L__BB2_12:
	.pragma "nounroll";
	mul.wide.s32 	%rd15, %r107, 4;
	add.s64 	%rd16, %rd1, %rd15;
	ld.global.f32 	%f85, [%rd16];
	setp.gt.f32 	%p37, %f85, %f356;
	selp.f32 	%f356, %f85, %f356, %p37;
	add.s32 	%r107, %r107, 1;
	add.s32 	%r106, %r106, 1;
	setp.ne.s32 	%p38, %r106, 0;
	@%p38 bra 	$L__BB2_12;
$L__BB2_13:
	setp.lt.s32 	%p39, %r58, 1;
	mov.f32 	%f364, 0f00000000;
	@%p39 bra 	$L__BB2_25;
	mul.lo.s32 	%r19, %r58, %r1;
	and.b32  	%r20, %r58, 7;
	setp.lt.u32 	%p40, %r58, 8;
	mov.f32 	%f364, 0f00000000;
	mov.b32 	%r110, 0;
	@%p40 bra 	$L__BB2_17;
	and.b32  	%r110, %r58, 2147483640;
	neg.s32 	%r114, %r110;
	add.s64 	%rd4, %rd1, 16;
	add.s64 	%rd5, %rd2, 16;
	mov.f32 	%f364, 0f00000000;
	mov.u32 	%r113, %r19;
$L__BB2_16:
	.pragma "nounroll";
	mul.wide.s32 	%rd17, %r113, 4;
	add.s64 	%rd18, %rd4, %rd17;
	add.s64 	%rd19, %rd5, %rd17;
	ld.global.f32 	%f90, [%rd18+-16];
	sub.f32 	%f91, %f90, %f356;
	fma.rn.f32 	%f92, %f91, 0f3BBB989D, 0f3F000000;
	cvt.sat.f32.f32 	%f93, %f92;
	mov.f32 	%f94, 0f4B400001;
	mov.f32 	%f95, 0f437C0000;
	fma.rm.f32 	%f96, %f93, %f95, %f94;
	add.f32 	%f97, %f96, 0fCB40007F;
	neg.f32 	%f98, %f97;
	fma.rn.f32 	%f99, %f91, 0f3FB8AA3B, %f98;
	fma.rn.f32 	%f100, %f91, 0f32A57060, %f99;
	mov.b32 	%r66, %f96;
	shl.b32 	%r67, %r66, 23;
	mov.b32 	%f101, %r67;
	ex2.approx.ftz.f32 	%f102, %f100;
	mul.f32 	%f103, %f102, %f101;
	st.global.f32 	[%rd19+-16], %f103;
	add.f32 	%f104, %f364, %f103;
	ld.global.f32 	%f105, [%rd18+-12];
	sub.f32 	%f106, %f105, %f356;
	fma.rn.f32 	%f107, %f106, 0f3BBB989D, 0f3F000000;
	cvt.sat.f32.f32 	%f108, %f107;
	fma.rm.f32 	%f109, %f108, %f95, %f94;
	add.f32 	%f110, %f109, 0fCB40007F;
	neg.f32 	%f111, %f110;
	fma.rn.f32 	%f112, %f106, 0f3FB8AA3B, %f111;
	fma.rn.f32 	%f113, %f106, 0f32A57060, %f112;
	mov.b32 	%r68, %f109;
	shl.b32 	%r69, %r68, 23;
	mov.b32 	%f114, %r69;
	ex2.approx.ftz.f32 	%f115, %f113;
	mul.f32 	%f116, %f115, %f114;
	st.global.f32 	[%rd19+-12], %f116;
	add.f32 	%f117, %f104, %f116;
	ld.global.f32 	%f118, [%rd18+-8];
	sub.f32 	%f119, %f118, %f356;
	fma.rn.f32 	%f120, %f119, 0f3BBB989D, 0f3F000000;
	cvt.sat.f32.f32 	%f121, %f120;
	fma.rm.f32 	%f122, %f121, %f95, %f94;
	add.f32 	%f123, %f122, 0fCB40007F;
	neg.f32 	%f124, %f123;
	fma.rn.f32 	%f125, %f119, 0f3FB8AA3B, %f124;
	fma.rn.f32 	%f126, %f119, 0f32A57060, %f125;
	mov.b32 	%r70, %f122;
	shl.b32 	%r71, %r70, 23;
	mov.b32 	%f127, %r71;
	ex2.approx.ftz.f32 	%f128, %f126;
	mul.f32 	%f129, %f128, %f127;
	st.global.f32 	[%rd19+-8], %f129;
	add.f32 	%f130, %f117, %f129;
	ld.global.f32 	%f131, [%rd18+-4];
	sub.f32 	%f132, %f131, %f356;
	fma.rn.f32 	%f133, %f132, 0f3BBB989D, 0f3F000000;
	cvt.sat.f32.f32 	%f134, %f133;
	fma.rm.f32 	%f135, %f134, %f95, %f94;
	add.f32 	%f136, %f135, 0fCB40007F;
	neg.f32 	%f137, %f136;
	fma.rn.f32 	%f138, %f132, 0f3FB8AA3B, %f137;
	fma.rn.f32 	%f139, %f132, 0f32A57060, %f138;
	mov.b32 	%r72, %f135;
	shl.b32 	%r73, %r72, 23;
	mov.b32 	%f140, %r73;
	ex2.approx.ftz.f32 	%f141, %f139;
	mul.f32 	%f142, %f141, %f140;
	st.global.f32 	[%rd19+-4], %f142;
	add.f32 	%f143, %f130, %f142;
	ld.global.f32 	%f144, [%rd18];
	sub.f32 	%f145, %f144, %f356;
	fma.rn.f32 	%f146, %f145, 0f3BBB989D, 0f3F000000;
	cvt.sat.f32.f32 	%f147, %f146;
	fma.rm.f32 	%f148, %f147, %f95, %f94;
	add.f32 	%f149, %f148, 0fCB40007F;
	neg.f32 	%f150, %f149;
	fma.rn.f32 	%f151, %f145, 0f3FB8AA3B, %f150;
	fma.rn.f32 	%f152, %f145, 0f32A57060, %f151;
	mov.b32 	%r74, %f148;
	shl.b32 	%r75, %r74, 23;
	mov.b32 	%f153, %r75;
	ex2.approx.ftz.f32 	%f154, %f152;
	mul.f32 	%f155, %f154, %f153;
	st.global.f32 	[%rd19], %f155;
	add.f32 	%f156, %f143, %f155;
	ld.global.f32 	%f157, [%rd18+4];
	sub.f32 	%f158, %f157, %f356;
	fma.rn.f32 	%f159, %f158, 0f3BBB989D, 0f3F000000;
	cvt.sat.f32.f32 	%f160, %f159;
	fma.rm.f32 	%f161, %f160, %f95, %f94;
	add.f32 	%f162, %f161, 0fCB40007F;
	neg.f32 	%f163, %f162;
	fma.rn.f32 	%f164, %f158, 0f3FB8AA3B, %f163;
	fma.rn.f32 	%f165, %f158, 0f32A57060, %f164;
	mov.b32 	%r76, %f161;
	shl.b32 	%r77, %r76, 23;
	mov.b32 	%f166, %r77;
	ex2.approx.ftz.f32 	%f167, %f165;
	mul.f32 	%f168, %f167, %f166;
	st.global.f32 	[%rd19+4], %f168;
	add.f32 	%f169, %f156, %f168;
	ld.global.f32 	%f170, [%rd18+8];
	sub.f32 	%f171, %f170, %f356;
	fma.rn.f32 	%f172, %f171, 0f3BBB989D, 0f3F000000;
	cvt.sat.f32.f32 	%f173, %f172;
	fma.rm.f32 	%f174, %f173, %f95, %f94;
	add.f32 	%f175, %f174, 0fCB40007F;
	neg.f32 	%f176, %f175;
	fma.rn.f32 	%f177, %f171, 0f3FB8AA3B, %f176;
	fma.rn.f32 	%f178, %f171, 0f32A57060, %f177;
	mov.b32 	%r78, %f174;
	shl.b32 	%r79, %r78, 23;
	mov.b32 	%f179, %r79;
	ex2.approx.ftz.f32 	%f180, %f178;
	mul.f32 	%f181, %f180, %f179;
	st.global.f32 	[%rd19+8], %f181;
	add.f32 	%f182, %f169, %f181;
	ld.global.f32 	%f183, [%rd18+12];
	sub.f32 	%f184, %f183, %f356;
	fma.rn.f32 	%f185, %f184, 0f3BBB989D, 0f3F000000;
	cvt.sat.f32.f32 	%f186, %f185;
	fma.rm.f32 	%f187, %f186, %f95, %f94;
	add.f32 	%f188, %f187, 0fCB40007F;
	neg.f32 	%f189, %f188;
	fma.rn.f32 	%f190, %f184, 0f3FB8AA3B, %f189;
	fma.rn.f32 	%f191, %f184, 0f32A57060, %f190;
	mov.b32 	%r80, %f187;
	shl.b32 	%r81, %r80, 23;
	mov.b32 	%f192, %r81;
	ex2.approx.ftz.f32 	%f193, %f191;
	mul.f32 	%f194, %f193, %f192;
	st.global.f32 	[%rd19+12], %f194;
	add.f32 	%f364, %f182, %f194;
	add.s32 	%r114, %r114, 8;
	add.s32 	%r113, %r113, 8;
	setp.eq.s32 	%p41, %r114, 0;
	@%p41 bra 	$L__BB2_17;
	bra.uni 	$L__BB2_16;
$L__BB2_17:
	setp.eq.s32 	%p42, %r20, 0;
	@%p42 bra 	$L__BB2_25;
	and.b32  	%r28, %r58, 3;
	setp.lt.u32 	%p43, %r20, 4;
	@%p43 bra 	$L__BB2_20;
	add.s32 	%r82, %r110, %r19;
	mul.wide.s32 	%rd20, %r82, 4;
	add.s64 	%rd21, %rd1, %rd20;
	ld.global.f32 	%f196, [%rd21];
	sub.f32 	%f197, %f196, %f356;
	fma.rn.f32 	%f198, %f197, 0f3BBB989D, 0f3F000000;
	cvt.sat.f32.f32 	%f199, %f198;
	mov.f32 	%f200, 0f4B400001;
	mov.f32 	%f201, 0f437C0000;
	fma.rm.f32 	%f202, %f199, %f201, %f200;
	add.f32 	%f203, %f202, 0fCB40007F;
	neg.f32 	%f204, %f203;
	fma.rn.f32 	%f205, %f197, 0f3FB8AA3B, %f204;
	fma.rn.f32 	%f206, %f197, 0f32A57060, %f205;
	mov.b32 	%r83, %f202;
	shl.b32 	%r84, %r83, 23;
	mov.b32 	%f207, %r84;
	ex2.approx.ftz.f32 	%f208, %f206;
	mul.f32 	%f209, %f208, %f207;
	add.s64 	%rd22, %rd2, %rd20;
	st.global.f32 	[%rd22], %f209;
	add.f32 	%f210, %f364, %f209;
	ld.global.f32 	%f211, [%rd21+4];
	sub.f32 	%f212, %f211, %f356;
	fma.rn.f32 	%f213, %f212, 0f3BBB989D, 0f3F000000;
	cvt.sat.f32.f32 	%f214, %f213;
	fma.rm.f32 	%f215, %f214, %f201, %f200;
	add.f32 	%f216, %f215, 0fCB40007F;
	neg.f32 	%f217, %f216;
	fma.rn.f32 	%f218, %f212, 0f3FB8AA3B, %f217;
	fma.rn.f32 	%f219, %f212, 0f32A57060, %f218;
	mov.b32 	%r85, %f215;
	shl.b32 	%r86, %r85, 23;
	mov.b32 	%f220, %r86;
	ex2.approx.ftz.f32 	%f221, %f219;
	mul.f32 	%f222, %f221, %f220;
	st.global.f32 	[%rd22+4], %f222;
	add.f32 	%f223, %f210, %f222;
	ld.global.f32 	%f224, [%rd21+8];
	sub.f32 	%f225, %f224, %f356;
	fma.rn.f32 	%f226, %f225, 0f3BBB989D, 0f3F000000;
	cvt.sat.f32.f32 	%f227, %f226;
	fma.rm.f32 	%f228, %f227, %f201, %f200;
	add.f32 	%f229, %f228, 0fCB40007F;
	neg.f32 	%f230, %f229;
	fma.rn.f32 	%f231, %f225, 0f3FB8AA3B, %f230;
	fma.rn.f32 	%f232, %f225, 0f32A57060, %f231;
	mov.b32 	%r87, %f228;
	shl.b32 	%r88, %r87, 23;
	mov.b32 	%f233, %r88;
	ex2.approx.ftz.f32 	%f234, %f232;
	mul.f32 	%f235, %f234, %f233;
	st.global.f32 	[%rd22+8], %f235;
	add.f32 	%f236, %f223, %f235;
	ld.global.f32 	%f237, [%rd21+12];
	sub.f32 	%f238, %f237, %f356;
	fma.rn.f32 	%f239, %f238, 0f3BBB989D, 0f3F000000;
	cvt.sat.f32.f32 	%f240, %f239;
	fma.rm.f32 	%f241, %f240, %f201, %f200;
	add.f32 	%f242, %f241, 0fCB40007F;
	neg.f32 	%f243, %f242;
	fma.rn.f32 	%f244, %f238, 0f3FB8AA3B, %f243;
	fma.rn.f32 	%f245, %f238, 0f32A57060, %f244;
	mov.b32 	%r89, %f241;
	shl.b32 	%r90, %r89, 23;
	mov.b32 	%f246, %r90;
	ex2.approx.ftz.f32 	%f247, %f245;
	mul.f32 	%f248, %f247, %f246;
	st.global.f32 	[%rd22+12], %f248;
	add.f32 	%f364, %f236, %f248;
	add.s32 	%r110, %r110, 4;
$L__BB2_20:
	setp.eq.s32 	%p44, %r28, 0;
	@%p44 bra 	$L__BB2_25;
	setp.eq.s32 	%p45, %r28, 1;
	@%p45 bra 	$L__BB2_23;
	add.s32 	%r91, %r110, %r19;
	mul.wide.s32 	%rd23, %r91, 4;
	add.s64 	%rd24, %rd1, %rd23;
	ld.global.f32 	%f250, [%rd24];
	sub.f32 	%f251, %f250, %f356;
	fma.rn.f32 	%f252, %f251, 0f3BBB989D, 0f3F000000;
	cvt.sat.f32.f32 	%f253, %f252;
	mov.f32 	%f254, 0f4B400001;
	mov.f32 	%f255, 0f437C0000;
	fma.rm.f32 	%f256, %f253, %f255, %f254;
	add.f32 	%f257, %f256, 0fCB40007F;
	neg.f32 	%f258, %f257;
	fma.rn.f32 	%f259, %f251, 0f3FB8AA3B, %f258;
	fma.rn.f32 	%f260, %f251, 0f32A57060, %f259;
	mov.b32 	%r92, %f256;
	shl.b32 	%r93, %r92, 23;
	mov.b32 	%f261, %r93;
	ex2.approx.ftz.f32 	%f262, %f260;
	mul.f32 	%f263, %f262, %f261;
	add.s64 	%rd25, %rd2, %rd23;
	st.global.f32 	[%rd25], %f263;
	add.f32 	%f264, %f364, %f263;
	ld.global.f32 	%f265, [%rd24+4];
	sub.f32 	%f266, %f265, %f356;
	fma.rn.f32 	%f267, %f266, 0f3BBB989D, 0f3F000000;
	cvt.sat.f32.f32 	%f268, %f267;
	fma.rm.f32 	%f269, %f268, %f255, %f254;
	add.f32 	%f270, %f269, 0fCB40007F;
	neg.f32 	%f271, %f270;
	fma.rn.f32 	%f272, %f266, 0f3FB8AA3B, %f271;
	fma.rn.f32 	%f273, %f266, 0f32A57060, %f272;
	mov.b32 	%r94, %f269;
	shl.b32 	%r95, %r94, 23;
	mov.b32 	%f274, %r95;
	ex2.approx.ftz.f32 	%f275, %f273;
	mul.f32 	%f276, %f275, %f274;
	st.global.f32 	[%rd25+4], %f276;
	add.f32 	%f364, %f264, %f276;
	add.s32 	%r110, %r110, 2;
$L__BB2_23:
	and.b32  	%r96, %r58, 1;
	setp.eq.b32 	%p46, %r96, 1;
	not.pred 	%p47, %p46;
	@%p47 bra 	$L__BB2_25;
	add.s32 	%r97, %r110, %r19;
	mul.wide.s32 	%rd26, %r97, 4;
	add.s64 	%rd27, %rd1, %rd26;
	ld.global.f32 	%f277, [%rd27];
	sub.f32 	%f278, %f277, %f356;
	fma.rn.f32 	%f279, %f278, 0f3BBB989D, 0f3F000000;
	cvt.sat.f32.f32 	%f280, %f279;
	mov.f32 	%f281, 0f4B400001;
	mov.f32 	%f282, 0f437C0000;
	fma.rm.f32 	%f283, %f280, %f282, %f281;
	add.f32 	%f284, %f283, 0fCB40007F;
	neg.f32 	%f285, %f284;
	fma.rn.f32 	%f286, %f278, 0f3FB8AA3B, %f285;
	fma.rn.f32 	%f287, %f278, 0f32A57060, %f286;
	mov.b32 	%r98, %f283;
	shl.b32 	%r99, %r98, 23;
	mov.b32 	%f288, %r99;
	ex2.approx.ftz.f32 	%f289, %f287;
	mul.f32 	%f290, %f289, %f288;
	add.s64 	%rd28, %rd2, %rd26;
	st.global.f32 	[%rd28], %f290;
	add.f32 	%f364, %f364, %f290;
$L__BB2_25:
	setp.lt.s32 	%p48, %r58, 1;
	@%p48 bra 	$L__BB2_38;
	mul.lo.s32 	%r33, %r58, %r1;
	and.b32  	%r34, %r58, 15;
	setp.lt.u32 	%p49, %r58, 16;
	mov.b32 	%r117, 0;
	@%p49 bra 	$L__BB2_29;
	and.b32  	%r117, %r58, 2147483632;
	neg.s32 	%r116, %r117;
	add.s64 	%rd6, %rd2, 32;
	mov.u32 	%r115, %r33;
$L__BB2_28:
	.pragma "nounroll";
	mul.wide.s32 	%rd29, %r115, 4;
	add.s64 	%rd30, %rd6, %rd29;
	ld.global.f32 	%f291, [%rd30+-32];
	div.rn.f32 	%f292, %f291, %f364;
	st.global.f32 	[%rd30+-32], %f292;
	ld.global.f32 	%f293, [%rd30+-28];
	div.rn.f32 	%f294, %f293, %f364;
	st.global.f32 	[%rd30+-28], %f294;
	ld.global.f32 	%f295, [%rd30+-24];
	div.rn.f32 	%f296, %f295, %f364;
	st.global.f32 	[%rd30+-24], %f296;
	ld.global.f32 	%f297, [%rd30+-20];
	div.rn.f32 	%f298, %f297, %f364;
	st.global.f32 	[%rd30+-20], %f298;
	ld.global.f32 	%f299, [%rd30+-16];
	div.rn.f32 	%f300, %f299, %f364;
	st.global.f32 	[%rd30+-16], %f300;
	ld.global.f32 	%f301, [%rd30+-12];
	div.rn.f32 	%f302, %f301, %f364;
	st.global.f32 	[%rd30+-12], %f302;
	ld.global.f32 	%f303, [%rd30+-8];
	div.rn.f32 	%f304, %f303, %f364;
	st.global.f32 	[%rd30+-8], %f304;
	ld.global.f32 	%f305, [%rd30+-4];
	div.rn.f32 	%f306, %f305, %f364;
	st.global.f32 	[%rd30+-4], %f306;
	ld.global.f32 	%f307, [%rd30];
	div.rn.f32 	%f308, %f307, %f364;
	st.global.f32 	[%rd30], %f308;
	ld.global.f32 	%f309, [%rd30+4];
	div.rn.f32 	%f310, %f309, %f364;
	st.global.f32 	[%rd30+4], %f310;
	ld.global.f32 	%f311, [%rd30+8];
	div.rn.f32 	%f312, %f311, %f364;
	st.global.f32 	[%rd30+8], %f312;
	ld.global.f32 	%f313, [%rd30+12];
	div.rn.f32 	%f314, %f313, %f364;
	st.global.f32 	[%rd30+12], %f314;
	ld.global.f32 	%f315, [%rd30+16];
	div.rn.f32 	%f316, %f315, %f364;
	st.global.f32 	[%rd30+16], %f316;
	ld.global.f32 	%f317, [%rd30+20];
	div.rn.f32 	%f318, %f317, %f364;
	st.global.f32 	[%rd30+20], %f318;
	ld.global.f32 	%f319, [%rd30+24];
	div.rn.f32 	%f320, %f319, %f364;
	st.global.f32 	[%rd30+24], %f320;
	ld.global.f32 	%f321, [%rd30+28];
	div.rn.f32 	%f322, %f321, %f364;
	st.global.f32 	[%rd30+28], %f322;
	add.s32 	%r116, %r116, 16;
	add.s32 	%r115, %r115, 16;
	setp.ne.s32 	%p50, %r116, 0;
	@%p50 bra 	$L__BB2_28;
$L__BB2_29:
	setp.eq.s32 	%p51, %r34, 0;
	@%p51 bra 	$L__BB2_38;
	and.b32  	%r46, %r58, 7;
	setp.lt.u32 	%p52, %r34, 8;
	@%p52 bra 	$L__BB2_32;
	add.s32 	%r101, %r117, %r33;
	mul.wide.s32 	%rd31, %r101, 4;
	add.s64 	%rd32, %rd2, %rd31;
	ld.global.f32 	%f323, [%rd32];
	div.rn.f32 	%f324, %f323, %f364;
	st.global.f32 	[%rd32], %f324;
	ld.global.f32 	%f325, [%rd32+4];
	div.rn.f32 	%f326, %f325, %f364;
	st.global.f32 	[%rd32+4], %f326;
	ld.global.f32 	%f327, [%rd32+8];
	div.rn.f32 	%f328, %f327, %f364;
	st.global.f32 	[%rd32+8], %f328;
	ld.global.f32 	%f329, [%rd32+12];
	div.rn.f32 	%f330, %f329, %f364;
	st.global.f32 	[%rd32+12], %f330;
	ld.global.f32 	%f331, [%rd32+16];
	div.rn.f32 	%f332, %f331, %f364;
	st.global.f32 	[%rd32+16], %f332;
	ld.global.f32 	%f333, [%rd32+20];
	div.rn.f32 	%f334, %f333, %f364;
	st.global.f32 	[%rd32+20], %f334;
	ld.global.f32 	%f335, [%rd32+24];
	div.rn.f32 	%f336, %f335, %f364;
	st.global.f32 	[%rd32+24], %f336;
	ld.global.f32 	%f337, [%rd32+28];
	div.rn.f32 	%f338, %f337, %f364;
	st.global.f32 	[%rd32+28], %f338;
	add.s32 	%r117, %r117, 8;
$L__BB2_32:
	setp.eq.s32 	%p53, %r46, 0;
	@%p53 bra 	$L__BB2_38;
	and.b32  	%r49, %r58, 3;
	setp.lt.u32 	%p54, %r46, 4;
	@%p54 bra 	$L__BB2_35;
	add.s32 	%r102, %r117, %r33;
	mul.wide.s32 	%rd33, %r102, 4;
	add.s64 	%rd34, %rd2, %rd33;
	ld.global.f32 	%f339, [%rd34];
	div.rn.f32 	%f340, %f339, %f364;
	st.global.f32 	[%rd34], %f340;
	ld.global.f32 	%f341, [%rd34+4];
	div.rn.f32 	%f342, %f341, %f364;
	st.global.f32 	[%rd34+4], %f342;
	ld.global.f32 	%f343, [%rd34+8];
	div.rn.f32 	%f344, %f343, %f364;
	st.global.f32 	[%rd34+8], %f344;
	ld.global.f32 	%f345, [%rd34+12];
	div.rn.f32 	%f346, %f345, %f364;
	st.global.f32 	[%rd34+12], %f346;
	add.s32 	%r117, %r117, 4;
$L__BB2_35:
	setp.eq.s32 	%p55, %r49, 0;
	@%p55 bra 	$L__BB2_38;
	add.s32 	%r121, %r117, %r33;
	neg.s32 	%r120, %r49;
$L__BB2_37:
	.pragma "nounroll";
	mul.wide.s32 	%rd35, %r121, 4;
	add.s64 	%rd36, %rd2, %rd35;
	ld.global.f32 	%f347, [%rd36];
	div.rn.f32 	%f348, %f347, %f364;
	st.global.f32 	[%rd36], %f348;
	add.s32 	%r121, %r121, 1;
	add.s32 	%r120, %r120, 1;
	setp.ne.s32 	%p56, %r120, 0;
	@%p56 bra 	$L__BB2_37;
$L__BB2_38:
	ret;

}


// ===== COMPILED SASS (sm_100) =====

	.target	sm_100

	.elftype	@"ET_EXEC"


//--------------------- .note.nv.tkinfo           --------------------------
	.section	.note.nv.tkinfo,"",@"SHT_NOTE"
	.sectionflags	@"SHF_NOTE_NV_TKINFO"
	.tkinfo
        /*0018*/ 	.word	0x00000002
        /*0030*/ 	.string	""
        /*0030*/ 	.string	"ptxas"
        /*0030*/ 	.string	"Cuda compilation tools, release 13.0, V13.0.88"
        /*0030*/ 	.string	"Build cuda_13.0.r13.0/compiler.36424714_0"
        /*0030*/ 	.string	"-arch sm_100 -m 64 "



//--------------------- .note.nv.cuinfo           --------------------------
	.section	.note.nv.cuinfo,"",@"SHT_NOTE"
	.sectionflags	@"SHF_NOTE_NV_CUINFO"
        /*0018*/ 	.short	0x0002
        /*001a*/ 	.short	0x0064
        /*001c*/ 	.short	0x0082
	.zero		2


//--------------------- .nv.info                  --------------------------
	.section	.nv.info,"",@"SHT_CUDA_INFO"
	.align	4


	//----- nvinfo : EIATTR_REGCOUNT
	.align		4
        /*0000*/ 	.byte	0x04, 0x2f
        /*0002*/ 	.short	(.L_1 - .L_0)
	.align		4
.L_0:
        /*0004*/ 	.word	index@(_Z15naive_nrow_gemmPfS_S_ffiiii)
        /*0008*/ 	.word	0x00000020


	//----- nvinfo : EIATTR_FRAME_SIZE
	.align		4
.L_1:
        /*000c*/ 	.byte	0x04, 0x11
        /*000e*/ 	.short	(.L_3 - .L_2)
	.align		4
.L_2:
        /*0010*/ 	.word	index@(_Z15naive_nrow_gemmPfS_S_ffiiii)
        /*0014*/ 	.word	0x00000000


	//----- nvinfo : EIATTR_REGCOUNT
	.align		4
.L_3:
        /*0018*/ 	.byte	0x04, 0x2f
        /*001a*/ 	.short	(.L_5 - .L_4)
	.align		4
.L_4:
        /*001c*/ 	.word	index@(_Z8naive_pvPfS_S_iii)
        /*0020*/ 	.word	0x00000020


	//----- nvinfo : EIATTR_FRAME_SIZE
	.align		4
.L_5:
        /*0024*/ 	.byte	0x04, 0x11
        /*0026*/ 	.short	(.L_7 - .L_6)
	.align		4
.L_6:
        /*0028*/ 	.word	index@(_Z8naive_pvPfS_S_iii)
        /*002c*/ 	.word	0x00000000


	//----- nvinfo : EIATTR_REGCOUNT
	.align		4
.L_7:
        /*0030*/ 	.byte	0x04, 0x2f
        /*0032*/ 	.short	(.L_9 - .L_8)
	.align		4
.L_8:
        /*0034*/ 	.word	index@(_Z11row_softmaxPfS_i)
        /*0038*/ 	.word	0x00000020


	//----- nvinfo : EIATTR_FRAME_SIZE
	.align		4
.L_9:
        /*003c*/ 	.byte	0x04, 0x11
        /*003e*/ 	.short	(.L_11 - .L_10)
	.align		4
.L_10:
        /*0040*/ 	.word	index@($__internal_0_$__cuda_sm3x_div_rn_noftz_f32_slowpath)
        /*0044*/ 	.word	0x00000000


	//----- nvinfo : EIATTR_FRAME_SIZE
	.align		4
.L_11:
        /*0048*/ 	.byte	0x04, 0x11
        /*004a*/ 	.short	(.L_13 - .L_12)
	.align		4
.L_12:
        /*004c*/ 	.word	index@(_Z11row_softmaxPfS_i)
        /*0050*/ 	.word	0x00000000


	//----- nvinfo : EIATTR_MIN_STACK_SIZE
	.align		4
.L_13:
        /*0054*/ 	.byte	0x04, 0x12
        /*0056*/ 	.short	(.L_15 - .L_14)
	.align		4
.L_14:
        /*0058*/ 	.word	index@(_Z11row_softmaxPfS_i)
        /*005c*/ 	.word	0x00000000


	//----- nvinfo : EIATTR_MIN_STACK_SIZE
	.align		4
.L_15:
        /*0060*/ 	.byte	0x04, 0x12
        /*0062*/ 	.short	(.L_17 - .L_16)
	.align		4
.L_16:
        /*0064*/ 	.word	index@(_Z8naive_pvPfS_S_iii)
        /*0068*/ 	.word	0x00000000


	//----- nvinfo : EIATTR_MIN_STACK_SIZE
	.align		4
.L_17:
        /*006c*/ 	.byte	0x04, 0x12
        /*006e*/ 	.short	(.L_19 - .L_18)
	.align		4
.L_18:
        /*0070*/ 	.word	index@(_Z15naive_nrow_gemmPfS_S_ffiiii)
        /*0074*/ 	.word	0x00000000
.L_19:


//--------------------- .nv.compat                --------------------------
	.section	.nv.compat,"",@"SHT_CUDA_COMPAT_INFO"
	.align	4
        /*0000*/ 	.byte	0x02, 0x09, 0x00, 0x00, 0x02, 0x02, 0x01, 0x00, 0x02, 0x05, 0x05, 0x00, 0x03, 0x07, 0x01, 0x01
        /*0010*/ 	.byte	0x02, 0x03, 0x00, 0x00, 0x02, 0x06, 0x01, 0x00, 0x04, 0x0b, 0x08, 0x00, 0x01, 0x00, 0x00, 0x00
        /*0020*/ 	.byte	0x00, 0x00, 0x00, 0x00


//--------------------- .nv.info._Z11row_softmaxPfS_i --------------------------
	.section	.nv.info._Z11row_softmaxPfS_i,"",@"SHT_CUDA_INFO"
	.sectionflags	@""
	.align	4


	//----- nvinfo : EIATTR_CUDA_API_VERSION
	.align		4
        /*0000*/ 	.byte	0x04, 0x37
        /*0002*/ 	.short	(.L_21 - .L_20)
.L_20:
        /*0004*/ 	.word	0x00000082


	//----- nvinfo : EIATTR_KPARAM_INFO
	.align		4
.L_21:
        /*0008*/ 	.byte	0x04, 0x17
        /*000a*/ 	.short	(.L_23 - .L_22)
.L_22:
        /*000c*/ 	.word	0x00000000
        /*0010*/ 	.short	0x0002
        /*0012*/ 	.short	0x0010
        /*0014*/ 	.byte	0x00, 0xf0, 0x11, 0x00


	//----- nvinfo : EIATTR_KPARAM_INFO
	.align		4
.L_23:
        /*0018*/ 	.byte	0x04, 0x17
        /*001a*/ 	.short	(.L_25 - .L_24)
.L_24:
        /*001c*/ 	.word	0x00000000
        /*0020*/ 	.short	0x0001
        /*0022*/ 	.short	0x0008
        /*0024*/ 	.byte	0x00, 0xf5, 0x21, 0x00


	//----- nvinfo : EIATTR_KPARAM_INFO
	.align		4
.L_25:
        /*0028*/ 	.byte	0x04, 0x17
        /*002a*/ 	.short	(.L_27 - .L_26)
.L_26:
        /*002c*/ 	.word	0x00000000
        /*0030*/ 	.short	0x0000
        /*0032*/ 	.short	0x0000
        /*0034*/ 	.byte	0x00, 0xf5, 0x21, 0x00


	//----- nvinfo : EIATTR_SPARSE_MMA_MASK
	.align		4
.L_27:
        /*0038*/ 	.byte	0x03, 0x50
        /*003a*/ 	.short	0x0000


	//----- nvinfo : EIATTR_MAXREG_COUNT
	.align		4
        /*003c*/ 	.byte	0x03, 0x1b
        /*003e*/ 	.short	0x00ff


	//----- nvinfo : EIATTR_MERCURY_ISA_VERSION
	.align		4
        /*0040*/ 	.byte	0x03, 0x5f
        /*0042*/ 	.short	0x0101


	//----- nvinfo : EIATTR_VRC_CTA_INIT_COUNT
	.align		4
        /*0044*/ 	.byte	0x02, 0x4a
	.zero		1
	.zero		1


	//----- nvinfo : EIATTR_EXIT_INSTR_OFFSETS
	.align		4
        /*0048*/ 	.byte	0x04, 0x1c
        /*004a*/ 	.short	(.L_29 - .L_28)


	//   ....[0]....
.L_28:
        /*004c*/ 	.word	0x000018b0


	//   ....[1]....
        /*0050*/ 	.word	0x00002960


	//   ....[2]....
        /*0054*/ 	.word	0x000031c0


	//   ....[3]....
        /*0058*/ 	.word	0x00003640


	//   ....[4]....
        /*005c*/ 	.word	0x000037c0


	//----- nvinfo : EIATTR_CRS_STACK_SIZE
	.align		4
.L_29:
        /*0060*/ 	.byte	0x04, 0x1e
        /*0062*/ 	.short	(.L_31 - .L_30)
.L_30:
        /*0064*/ 	.word	0x00000000


	//----- nvinfo : EIATTR_CBANK_PARAM_SIZE
	.align		4
.L_31:
        /*0068*/ 	.byte	0x03, 0x19
        /*006a*/ 	.short	0x0014


	//----- nvinfo : EIATTR_PARAM_CBANK
	.align		4
        /*006c*/ 	.byte	0x04, 0x0a
        /*006e*/ 	.short	(.L_33 - .L_32)
	.align		4
.L_32:
        /*0070*/ 	.word	index@(.nv.constant0._Z11row_softmaxPfS_i)
        /*0074*/ 	.short	0x0380
        /*0076*/ 	.short	0x0014


	//----- nvinfo : EIATTR_SW_WAR
	.align		4
.L_33:
        /*0078*/ 	.byte	0x04, 0x36
        /*007a*/ 	.short	(.L_35 - .L_34)
.L_34:
        /*007c*/ 	.word	0x00000008
.L_35:


//--------------------- .nv.info._Z8naive_pvPfS_S_iii --------------------------
	.section	.nv.info._Z8naive_pvPfS_S_iii,"",@"SHT_CUDA_INFO"
	.sectionflags	@""
	.align	4


	//----- nvinfo : EIATTR_CUDA_API_VERSION
	.align		4
        /*0000*/ 	.byte	0x04, 0x37
        /*0002*/ 	.short	(.L_37 - .L_36)
.L_36:
        /*0004*/ 	.word	0x00000082


	//----- nvinfo : EIATTR_KPARAM_INFO
	.align		4
.L_37:
        /*0008*/ 	.byte	0x04, 0x17
        /*000a*/ 	.short	(.L_39 - .L_38)
.L_38:
        /*000c*/ 	.word	0x00000000
        /*0010*/ 	.short	0x0005
        /*0012*/ 	.short	0x0020
        /*0014*/ 	.byte	0x00, 0xf0, 0x11, 0x00


	//----- nvinfo : EIATTR_KPARAM_INFO
	.align		4
.L_39:
        /*0018*/ 	.byte	0x04, 0x17
        /*001a*/ 	.short	(.L_41 - .L_40)
.L_40:
        /*001c*/ 	.word	0x00000000
        /*0020*/ 	.short	0x0004
        /*0022*/ 	.short	0x001c
        /*0024*/ 	.byte	0x00, 0xf0, 0x11, 0x00


	//----- nvinfo : EIATTR_KPARAM_INFO
	.align		4
.L_41:
        /*0028*/ 	.byte	0x04, 0x17
        /*002a*/ 	.short	(.L_43 - .L_42)
.L_42:
        /*002c*/ 	.word	0x00000000
        /*0030*/ 	.short	0x0003
        /*0032*/ 	.short	0x0018
        /*0034*/ 	.byte	0x00, 0xf0, 0x11, 0x00


	//----- nvinfo : EIATTR_KPARAM_INFO
	.align		4
.L_43:
        /*0038*/ 	.byte	0x04, 0x17
        /*003a*/ 	.short	(.L_45 - .L_44)
.L_44:
        /*003c*/ 	.word	0x00000000
        /*0040*/ 	.short	0x0002
        /*0042*/ 	.short	0x0010
        /*0044*/ 	.byte	0x00, 0xf5, 0x21, 0x00


	//----- nvinfo : EIATTR_KPARAM_INFO
	.align		4
.L_45:
        /*0048*/ 	.byte	0x04, 0x17
        /*004a*/ 	.short	(.L_47 - .L_46)
.L_46:
        /*004c*/ 	.word	0x00000000
        /*0050*/ 	.short	0x0001
        /*0052*/ 	.short	0x0008
        /*0054*/ 	.byte	0x00, 0xf5, 0x21, 0x00


	//----- nvinfo : EIATTR_KPARAM_INFO
	.align		4
.L_47:
        /*0058*/ 	.byte	0x04, 0x17
        /*005a*/ 	.short	(.L_49 - .L_48)
.L_48:
        /*005c*/ 	.word	0x00000000
        /*0060*/ 	.short	0x0000
        /*0062*/ 	.short	0x0000
        /*0064*/ 	.byte	0x00, 0xf5, 0x21, 0x00


	//----- nvinfo : EIATTR_SPARSE_MMA_MASK
	.align		4
.L_49:
        /*0068*/ 	.byte	0x03, 0x50
        /*006a*/ 	.short	0x0000


	//----- nvinfo : EIATTR_MAXREG_COUNT
	.align		4
        /*006c*/ 	.byte	0x03, 0x1b
        /*006e*/ 	.short	0x00ff


	//----- nvinfo : EIATTR_MERCURY_ISA_VERSION
	.align		4
        /*0070*/ 	.byte	0x03, 0x5f
        /*0072*/ 	.short	0x0101


	//----- nvinfo : EIATTR_VRC_CTA_INIT_COUNT
	.align		4
        /*0074*/ 	.byte	0x02, 0x4a
	.zero		1
	.zero		1


	//----- nvinfo : EIATTR_EXIT_INSTR_OFFSETS
	.align		4
        /*0078*/ 	.byte	0x04, 0x1c
        /*007a*/ 	.short	(.L_51 - .L_50)


	//   ....[0]....
.L_50:
        /*007c*/ 	.word	0x00000070


	//   ....[1]....
        /*0080*/ 	.word	0x00000a60


	//   ....[2]....
        /*0084*/ 	.word	0x00000dd0


	//----- nvinfo : EIATTR_CRS_STACK_SIZE
	.align		4
.L_51:
        /*0088*/ 	.byte	0x04, 0x1e
        /*008a*/ 	.short	(.L_53 - .L_52)
.L_52:
        /*008c*/ 	.word	0x00000000


	//----- nvinfo : EIATTR_CBANK_PARAM_SIZE
	.align		4
.L_53:
        /*0090*/ 	.byte	0x03, 0x19
        /*0092*/ 	.short	0x0024


	//----- nvinfo : EIATTR_PARAM_CBANK
	.align		4
        /*0094*/ 	.byte	0x04, 0x0a
        /*0096*/ 	.short	(.L_55 - .L_54)
	.align		4
.L_54:
        /*0098*/ 	.word	index@(.nv.constant0._Z8naive_pvPfS_S_iii)
        /*009c*/ 	.short	0x0380
        /*009e*/ 	.short	0x0024


	//----- nvinfo : EIATTR_SW_WAR
	.align		4
.L_55:
        /*00a0*/ 	.byte	0x04, 0x36
        /*00a2*/ 	.short	(.L_57 - .L_56)
.L_56:
        /*00a4*/ 	.word	0x00000008
.L_57:


//--------------------- .nv.info._Z15naive_nrow_gemmPfS_S_ffiiii --------------------------
	.section	.nv.info._Z15naive_nrow_gemmPfS_S_ffiiii,"",@"SHT_CUDA_INFO"
	.sectionflags	@""
	.align	4


	//----- nvinfo : EIATTR_CUDA_API_VERSION
	.align		4
        /*0000*/ 	.byte	0x04, 0x37
        /*0002*/ 	.short	(.L_59 - .L_58)
.L_58:
        /*0004*/ 	.word	0x00000082


	//----- nvinfo : EIATTR_KPARAM_INFO
	.align		4
.L_59:
        /*0008*/ 	.byte	0x04, 0x17
        /*000a*/ 	.short	(.L_61 - .L_60)
.L_60:
        /*000c*/ 	.word	0x00000000
        /*0010*/ 	.short	0x0008
        /*0012*/ 	.short	0x002c
        /*0014*/ 	.byte	0x00, 0xf0, 0x11, 0x00


	//----- nvinfo : EIATTR_KPARAM_INFO
	.align		4
.L_61:
        /*0018*/ 	.byte	0x04, 0x17
        /*001a*/ 	.short	(.L_63 - .L_62)
.L_62:
        /*001c*/ 	.word	0x00000000
        /*0020*/ 	.short	0x0007
        /*0022*/ 	.short	0x0028
        /*0024*/ 	.byte	0x00, 0xf0, 0x11, 0x00


	//----- nvinfo : EIATTR_KPARAM_INFO
	.align		4
.L_63:
        /*0028*/ 	.byte	0x04, 0x17
        /*002a*/ 	.short	(.L_65 - .L_64)
.L_64:
        /*002c*/ 	.word	0x00000000
        /*0030*/ 	.short	0x0006
        /*0032*/ 	.short	0x0024
        /*0034*/ 	.byte	0x00, 0xf0, 0x11, 0x00


	//----- nvinfo : EIATTR_KPARAM_INFO
	.align		4
.L_65:
        /*0038*/ 	.byte	0x04, 0x17
        /*003a*/ 	.short	(.L_67 - .L_66)
.L_66:
        /*003c*/ 	.word	0x00000000
        /*0040*/ 	.short	0x0005
        /*0042*/ 	.short	0x0020
        /*0044*/ 	.byte	0x00, 0xf0, 0x11, 0x00


	//----- nvinfo : EIATTR_KPARAM_INFO
	.align		4
.L_67:
        /*0048*/ 	.byte	0x04, 0x17
        /*004a*/ 	.short	(.L_69 - .L_68)
.L_68:
        /*004c*/ 	.word	0x00000000
        /*0050*/ 	.short	0x0004
        /*0052*/ 	.short	0x001c
        /*0054*/ 	.byte	0x00, 0xf0, 0x11, 0x00


	//----- nvinfo : EIATTR_KPARAM_INFO
	.align		4
.L_69:
        /*0058*/ 	.byte	0x04, 0x17
        /*005a*/ 	.short	(.L_71 - .L_70)
.L_70:
        /*005c*/ 	.word	0x00000000
        /*0060*/ 	.short	0x0003
        /*0062*/ 	.short	0x0018
        /*0064*/ 	.byte	0x00, 0xf0, 0x11, 0x00


	//----- nvinfo : EIATTR_KPARAM_INFO
	.align		4
.L_71:
        /*0068*/ 	.byte	0x04, 0x17
        /*006a*/ 	.short	(.L_73 - .L_72)
.L_72:
        /*006c*/ 	.word	0x00000000
        /*0070*/ 	.short	0x0002
        /*0072*/ 	.short	0x0010
        /*0074*/ 	.byte	0x00, 0xf5, 0x21, 0x00


	//----- nvinfo : EIATTR_KPARAM_INFO
	.align		4
.L_73:
        /*0078*/ 	.byte	0x04, 0x17
        /*007a*/ 	.short	(.L_75 - .L_74)
.L_74:
        /*007c*/ 	.word	0x00000000
        /*0080*/ 	.short	0x0001
        /*0082*/ 	.short	0x0008
        /*0084*/ 	.byte	0x00, 0xf5, 0x21, 0x00


	//----- nvinfo : EIATTR_KPARAM_INFO
	.align		4
.L_75:
        /*0088*/ 	.byte	0x04, 0x17
        /*008a*/ 	.short	(.L_77 - .L_76)
.L_76:
        /*008c*/ 	.word	0x00000000
        /*0090*/ 	.short	0x0000
        /*0092*/ 	.short	0x0000
        /*0094*/ 	.byte	0x00, 0xf5, 0x21, 0x00


	//----- nvinfo : EIATTR_SPARSE_MMA_MASK
	.align		4
.L_77:
        /*0098*/ 	.byte	0x03, 0x50
        /*009a*/ 	.short	0x0000


	//----- nvinfo : EIATTR_MAXREG_COUNT
	.align		4
        /*009c*/ 	.byte	0x03, 0x1b
        /*009e*/ 	.short	0x00ff


	//----- nvinfo : EIATTR_MERCURY_ISA_VERSION
	.align		4
        /*00a0*/ 	.byte	0x03, 0x5f
        /*00a2*/ 	.short	0x0101


	//----- nvinfo : EIATTR_VRC_CTA_INIT_COUNT
	.align		4
        /*00a4*/ 	.byte	0x02, 0x4a
	.zero		1
	.zero		1


	//----- nvinfo : EIATTR_EXIT_INSTR_OFFSETS
	.align		4
        /*00a8*/ 	.byte	0x04, 0x1c
        /*00aa*/ 	.short	(.L_79 - .L_78)


	//   ....[0]....
.L_78:
        /*00ac*/ 	.word	0x00000070


	//   ....[1]....
        /*00b0*/ 	.word	0x00000d00


	//   ....[2]....
        /*00b4*/ 	.word	0x00001630


	//----- nvinfo : EIATTR_CRS_STACK_SIZE
	.align		4
.L_79:
        /*00b8*/ 	.byte	0x04, 0x1e
        /*00ba*/ 	.short	(.L_81 - .L_80)
.L_80:
        /*00bc*/ 	.word	0x00000000


	//----- nvinfo : EIATTR_CBANK_PARAM_SIZE
	.align		4
.L_81:
        /*00c0*/ 	.byte	0x03, 0x19
        /*00c2*/ 	.short	0x0030


	//----- nvinfo : EIATTR_PARAM_CBANK
	.align		4
        /*00c4*/ 	.byte	0x04, 0x0a
        /*00c6*/ 	.short	(.L_83 - .L_82)
	.align		4
.L_82:
        /*00c8*/ 	.word	index@(.nv.constant0._Z15naive_nrow_gemmPfS_S_ffiiii)
        /*00cc*/ 	.short	0x0380
        /*00ce*/ 	.short	0x0030


	//----- nvinfo : EIATTR_SW_WAR
	.align		4
.L_83:
        /*00d0*/ 	.byte	0x04, 0x36
        /*00d2*/ 	.short	(.L_85 - .L_84)
.L_84:
        /*00d4*/ 	.word	0x00000008
.L_85:


//--------------------- .nv.callgraph             --------------------------
	.section	.nv.callgraph,"",@"SHT_CUDA_CALLGRAPH"
	.align	4
	.sectionentsize	8
	.align		4
        /*0000*/ 	.word	0x00000000
	.align		4
        /*0004*/ 	.word	0xffffffff
	.align		4
        /*0008*/ 	.word	0x00000000
	.align		4
        /*000c*/ 	.word	0xfffffffe
	.align		4
        /*0010*/ 	.word	0x00000000
	.align		4
        /*0014*/ 	.word	0xfffffffd
	.align		4
        /*0018*/ 	.word	0x00000000
	.align		4
        /*001c*/ 	.word	0xfffffffc


//--------------------- .text._Z11row_softmaxPfS_i --------------------------
	.section	.text._Z11row_softmaxPfS_i,"ax",@progbits
	.align	128
        .global         _Z11row_softmaxPfS_i
        .type           _Z11row_softmaxPfS_i,@function
        .size           _Z11row_softmaxPfS_i,(.L_x_114 - _Z11row_softmaxPfS_i)
        .other          _Z11row_softmaxPfS_i,@"STO_CUDA_ENTRY STV_DEFAULT"
_Z11row_softmaxPfS_i:
.text._Z11row_softmaxPfS_i:
[----:B------:R-:W-:Y:S01]  /*0000*/  LDC R1, c[0x0][0x37c] ;  /* 0x0000df00ff017b82 */ /* 0x000fe20000000800 */
[----:B------:R-:W0:Y:S01]  /*0010*/  S2R R2, SR_TID.X ;  /* 0x0000000000027919 */ /* 0x000e220000002100 */
[----:B------:R-:W1:Y:S01]  /*0020*/  LDCU UR5, c[0x0][0x390] ;  /* 0x00007200ff0577ac */ /* 0x000e620008000800 */
[----:B------:R-:W-:Y:S01]  /*0030*/  MOV R0, 0xff800000 ;  /* 0xff80000000007802 */ /* 0x000fe20000000f00 */
[----:B------:R-:W0:Y:S01]  /*0040*/  S2R R3, SR_CTAID.X ;  /* 0x0000000000037919 */ /* 0x000e220000002500 */
[----:B------:R-:W0:Y:S01]  /*0050*/  LDCU UR4, c[0x0][0x360] ;  /* 0x00006c00ff0477ac */ /* 0x000e220008000800 */
[----:B------:R-:W2:Y:S01]  /*0060*/  LDCU.64 UR12, c[0x0][0x358] ;  /* 0x00006b00ff0c77ac */ /* 0x000ea20008000a00 */
[----:B-1----:R-:W-:Y:S01]  /*0070*/  UISETP.GE.AND UP0, UPT, UR5, 0x1, UPT ;  /* 0x000000010500788c */ /* 0x002fe2000bf06270 */
[----:B0-----:R-:W-:-:S08]  /*0080*/  IMAD R2, R3, UR4, R2 ;  /* 0x0000000403027c24 */ /* 0x001fd0000f8e0202 */
[----:B--2---:R-:W-:Y:S05]  /*0090*/  BRA.U !UP0, `(.L_x_0) ;  /* 0x0000000908207547 */ /* 0x004fea000b800000 */
[----:B------:R-:W-:Y:S02]  /*00a0*/  UISETP.GE.U32.AND UP1, UPT, UR5, 0x10, UPT ;  /* 0x000000100500788c */ /* 0x000fe4000bf26070 */
[----:B------:R-:W-:Y:S01]  /*00b0*/  IMAD R3, R2, UR5, RZ ;  /* 0x0000000502037c24 */ /* 0x000fe2000f8e02ff */
[----:B------:R-:W-:Y:S01]  /*00c0*/  ULOP3.LUT UR8, UR5, 0xf, URZ, 0xc0, !UPT ;  /* 0x0000000f05087892 */ /* 0x000fe2000f8ec0ff */
[----:B------:R-:W-:Y:S01]  /*00d0*/  MOV R0, 0xff800000 ;  /* 0xff80000000007802 */ /* 0x000fe20000000f00 */
[----:B------:R-:W-:Y:S02]  /*00e0*/  UMOV UR4, URZ ;  /* 0x000000ff00047c82 */ /* 0x000fe40008000000 */
[----:B------:R-:W-:Y:S02]  /*00f0*/  UISETP.NE.AND UP0, UPT, UR8, URZ, UPT ;  /* 0x000000ff0800728c */ /* 0x000fe4000bf05270 */
[----:B------:R-:W-:Y:S09]  /*0100*/  BRA.U !UP1, `(.L_x_1) ;  /* 0x0000000109f87547 */ /* 0x000ff2000b800000 */
[----:B------:R-:W0:Y:S01]  /*0110*/  LDCU.64 UR6, c[0x0][0x380] ;  /* 0x00007000ff0677ac */ /* 0x000e220008000a00 */
[----:B------:R-:W-:Y:S02]  /*0120*/  MOV R0, 0xff800000 ;  /* 0xff80000000007802 */ /* 0x000fe40000000f00 */
[----:B------:R-:W-:Y:S01]  /*0130*/  MOV R6, R3 ;  /* 0x0000000300067202 */ /* 0x000fe20000000f00 */
[----:B------:R-:W-:-:S04]  /*0140*/  ULOP3.LUT UR4, UR5, 0x7ffffff0, URZ, 0xc0, !UPT ;  /* 0x7ffffff005047892 */ /* 0x000fc8000f8ec0ff */
[----:B------:R-:W-:Y:S02]  /*0150*/  UIADD3 UR9, UPT, UPT, -UR4, URZ, URZ ;  /* 0x000000ff04097290 */ /* 0x000fe4000fffe1ff */
[----:B0-----:R-:W-:-:S04]  /*0160*/  UIADD3 UR5, UP1, UPT, UR6, 0x20, URZ ;  /* 0x0000002006057890 */ /* 0x001fc8000ff3e0ff */
[----:B------:R-:W-:-:S12]  /*0170*/  UIADD3.X UR6, UPT, UPT, URZ, UR7, URZ, UP1, !UPT ;  /* 0x00000007ff067290 */ /* 0x000fd80008ffe4ff */
.L_x_2:
[----:B------:R-:W-:Y:S02]  /*0180*/  MOV R4, UR5 ;  /* 0x0000000500047c02 */ /* 0x000fe40008000f00 */
[----:B------:R-:W-:-:S03]  /*0190*/  MOV R5, UR6 ;  /* 0x0000000600057c02 */ /* 0x000fc60008000f00 */
[----:B------:R-:W-:-:S05]  /*01a0*/  IMAD.WIDE R4, R6, 0x4, R4 ;  /* 0x0000000406047825 */ /* 0x000fca00078e0204 */
[----:B------:R-:W2:Y:S04]  /*01b0*/  LDG.E R15, desc[UR12][R4.64+-0x20] ;  /* 0xffffe00c040f7981 */ /* 0x000ea8000c1e1900 */
[----:B------:R-:W3:Y:S04]  /*01c0*/  LDG.E R17, desc[UR12][R4.64+-0x1c] ;  /* 0xffffe40c04117981 */ /* 0x000ee8000c1e1900 */
[----:B------:R-:W4:Y:S04]  /*01d0*/  LDG.E R19, desc[UR12][R4.64+-0x18] ;  /* 0xffffe80c04137981 */ /* 0x000f28000c1e1900 */
[----:B------:R-:W5:Y:S04]  /*01e0*/  LDG.E R21, desc[UR12][R4.64+-0x14] ;  /* 0xffffec0c04157981 */ /* 0x000f68000c1e1900 */
        /* <DEDUP_REMOVED lines=11> */
[----:B------:R-:W5:Y:S01]  /*02a0*/  LDG.E R14, desc[UR12][R4.64+0x1c] ;  /* 0x00001c0c040e7981 */ /* 0x000f62000c1e1900 */
[----:B------:R-:W-:Y:S01]  /*02b0*/  UIADD3 UR9, UPT, UPT, UR9, 0x10, URZ ;  /* 0x0000001009097890 */ /* 0x000fe2000fffe0ff */
[----:B------:R-:W-:-:S03]  /*02c0*/  IADD3 R6, PT, PT, R6, 0x10, RZ ;  /* 0x0000001006067810 */ /* 0x000fc60007ffe0ff */
[----:B------:R-:W-:Y:S01]  /*02d0*/  UISETP.NE.AND UP1, UPT, UR9, URZ, UPT ;  /* 0x000000ff0900728c */ /* 0x000fe2000bf25270 */
[----:B--2---:R-:W-:-:S04]  /*02e0*/  FSETP.GT.AND P0, PT, R15, R0, PT ;  /* 0x000000000f00720b */ /* 0x004fc80003f04000 */
[----:B------:R-:W-:-:S04]  /*02f0*/  FSEL R0, R15, R0, P0 ;  /* 0x000000000f007208 */ /* 0x000fc80000000000 */
[----:B---3--:R-:W-:-:S04]  /*0300*/  FSETP.GT.AND P0, PT, R17, R0, PT ;  /* 0x000000001100720b */ /* 0x008fc80003f04000 */
[----:B------:R-:W-:-:S04]  /*0310*/  FSEL R0, R17, R0, P0 ;  /* 0x0000000011007208 */ /* 0x000fc80000000000 */
[----:B----4-:R-:W-:-:S04]  /*0320*/  FSETP.GT.AND P0, PT, R19, R0, PT ;  /* 0x000000001300720b */ /* 0x010fc80003f04000 */
[----:B------:R-:W-:-:S04]  /*0330*/  FSEL R0, R19, R0, P0 ;  /* 0x0000000013007208 */ /* 0x000fc80000000000 */
[----:B-----5:R-:W-:-:S04]  /*0340*/  FSETP.GT.AND P0, PT, R21, R0, PT ;  /* 0x000000001500720b */ /* 0x020fc80003f04000 */
[----:B------:R-:W-:-:S04]  /*0350*/  FSEL R0, R21, R0, P0 ;  /* 0x0000000015007208 */ /* 0x000fc80000000000 */
[----:B------:R-:W-:-:S04]  /*0360*/  FSETP.GT.AND P0, PT, R23, R0, PT ;  /* 0x000000001700720b */ /* 0x000fc80003f04000 */
        /* <DEDUP_REMOVED lines=22> */
[----:B------:R-:W-:Y:S01]  /*04d0*/  FSEL R0, R14, R7, P0 ;  /* 0x000000070e007208 */ /* 0x000fe20000000000 */
[----:B------:R-:W-:Y:S08]  /*04e0*/  BRA.U UP1, `(.L_x_2) ;  /* 0xfffffffd01247547 */ /* 0x000ff0000b83ffff */
.L_x_1:
[----:B------:R-:W-:Y:S05]  /*04f0*/  BRA.U !UP0, `(.L_x_0) ;  /* 0x0000000508087547 */ /* 0x000fea000b800000 */
[----:B------:R-:W0:Y:S01]  /*0500*/  LDCU UR5, c[0x0][0x390] ;  /* 0x00007200ff0577ac */ /* 0x000e220008000800 */
[----:B------:R-:W-:Y:S02]  /*0510*/  UISETP.GE.U32.AND UP0, UPT, UR8, 0x8, UPT ;  /* 0x000000080800788c */ /* 0x000fe4000bf06070 */
[----:B0-----:R-:W-:-:S04]  /*0520*/  ULOP3.LUT UR6, UR5, 0x7, URZ, 0xc0, !UPT ;  /* 0x0000000705067892 */ /* 0x001fc8000f8ec0ff */
[----:B------:R-:W-:-:S03]  /*0530*/  UISETP.NE.AND UP1, UPT, UR6, URZ, UPT ;  /* 0x000000ff0600728c */ /* 0x000fc6000bf25270 */
[----:B------:R-:W-:Y:S08]  /*0540*/  BRA.U !UP0, `(.L_x_3) ;  /* 0x0000000108707547 */ /* 0x000ff0000b800000 */
[----:B------:R-:W0:Y:S01]  /*0550*/  LDC.64 R4, c[0x0][0x380] ;  /* 0x0000e000ff047b82 */ /* 0x000e220000000a00 */
[----:B------:R-:W-:-:S05]  /*0560*/  IADD3 R7, PT, PT, R3, UR4, RZ ;  /* 0x0000000403077c10 */ /* 0x000fca000fffe0ff */
[----:B0-----:R-:W-:-:S05]  /*0570*/  IMAD.WIDE R4, R7, 0x4, R4 ;  /* 0x0000000407047825 */ /* 0x001fca00078e0204 */
[----:B------:R-:W2:Y:S04]  /*0580*/  LDG.E R7, desc[UR12][R4.64] ;  /* 0x0000000c04077981 */ /* 0x000ea8000c1e1900 */
[----:B------:R-:W3:Y:S04]  /*0590*/  LDG.E R9, desc[UR12][R4.64+0x4] ;  /* 0x0000040c04097981 */ /* 0x000ee8000c1e1900 */
[----:B------:R-:W4:Y:S04]  /*05a0*/  LDG.E R11, desc[UR12][R4.64+0x8] ;  /* 0x0000080c040b7981 */ /* 0x000f28000c1e1900 */
[----:B------:R-:W5:Y:S04]  /*05b0*/  LDG.E R13, desc[UR12][R4.64+0xc] ;  /* 0x00000c0c040d7981 */ /* 0x000f68000c1e1900 */
[----:B------:R-:W5:Y:S04]  /*05c0*/  LDG.E R15, desc[UR12][R4.64+0x10] ;  /* 0x0000100c040f7981 */ /* 0x000f68000c1e1900 */
[----:B------:R-:W5:Y:S04]  /*05d0*/  LDG.E R17, desc[UR12][R4.64+0x14] ;  /* 0x0000140c04117981 */ /* 0x000f68000c1e1900 */
[----:B------:R-:W5:Y:S04]  /*05e0*/  LDG.E R19, desc[UR12][R4.64+0x18] ;  /* 0x0000180c04137981 */ /* 0x000f68000c1e1900 */
[----:B------:R-:W5:Y:S01]  /*05f0*/  LDG.E R21, desc[UR12][R4.64+0x1c] ;  /* 0x00001c0c04157981 */ /* 0x000f62000c1e1900 */
[----:B------:R-:W-:Y:S01]  /*0600*/  UIADD3 UR4, UPT, UPT, UR4, 0x8, URZ ;  /* 0x0000000804047890 */ /* 0x000fe2000fffe0ff */
        /* <DEDUP_REMOVED lines=15> */
[----:B------:R-:W-:-:S09]  /*0700*/  FSEL R0, R21, R0, P0 ;  /* 0x0000000015007208 */ /* 0x000fd20000000000 */
.L_x_3:
[----:B------:R-:W-:Y:S05]  /*0710*/  BRA.U !UP1, `(.L_x_0) ;  /* 0x0000000109807547 */ /* 0x000fea000b800000 */
[----:B------:R-:W-:Y:S02]  /*0720*/  UISETP.GE.U32.AND UP0, UPT, UR6, 0x4, UPT ;  /* 0x000000040600788c */ /* 0x000fe4000bf06070 */
[----:B------:R-:W-:-:S04]  /*0730*/  ULOP3.LUT UR5, UR5, 0x3, URZ, 0xc0, !UPT ;  /* 0x0000000305057892 */ /* 0x000fc8000f8ec0ff */
        /* <DEDUP_REMOVED lines=17> */
[----:B------:R-:W-:-:S09]  /*0850*/  FSEL R0, R13, R0, P0 ;  /* 0x000000000d007208 */ /* 0x000fd20000000000 */
.L_x_4:
[----:B------:R-:W-:Y:S05]  /*0860*/  BRA.U !UP1, `(.L_x_0) ;  /* 0x00000001092c7547 */ /* 0x000fea000b800000 */
[----:B------:R-:W0:Y:S01]  /*0870*/  LDC.64 R6, c[0x0][0x380] ;  /* 0x0000e000ff067b82 */ /* 0x000e220000000a00 */
[----:B------:R-:W-:Y:S01]  /*0880*/  IADD3 R3, PT, PT, R3, UR4, RZ ;  /* 0x0000000403037c10 */ /* 0x000fe2000fffe0ff */
[----:B------:R-:W-:-:S12]  /*0890*/  UIADD3 UR5, UPT, UPT, -UR5, URZ, URZ ;  /* 0x000000ff05057290 */ /* 0x000fd8000fffe1ff */
.L_x_5:
[----:B0-----:R-:W-:-:S06]  /*08a0*/  IMAD.WIDE R4, R3, 0x4, R6 ;  /* 0x0000000403047825 */ /* 0x001fcc00078e0206 */
[----:B------:R-:W2:Y:S01]  /*08b0*/  LDG.E R5, desc[UR12][R4.64] ;  /* 0x0000000c04057981 */ /* 0x000ea2000c1e1900 */
[----:B------:R-:W-:Y:S01]  /*08c0*/  UIADD3 UR5, UPT, UPT, UR5, 0x1, URZ ;  /* 0x0000000105057890 */ /* 0x000fe2000fffe0ff */
[----:B------:R-:W-:-:S03]  /*08d0*/  IADD3 R3, PT, PT, R3, 0x1, RZ ;  /* 0x0000000103037810 */ /* 0x000fc60007ffe0ff */
[----:B------:R-:W-:Y:S01]  /*08e0*/  UISETP.NE.AND UP0, UPT, UR5, URZ, UPT ;  /* 0x000000ff0500728c */ /* 0x000fe2000bf05270 */
[----:B--2---:R-:W-:-:S04]  /*08f0*/  FSETP.GT.AND P0, PT, R5, R0, PT ;  /* 0x000000000500720b */ /* 0x004fc80003f04000 */
[----:B------:R-:W-:-:S04]  /*0900*/  FSEL R0, R5, R0, P0 ;  /* 0x0000000005007208 */ /* 0x000fc80000000000 */
[----:B------:R-:W-:Y:S05]  /*0910*/  BRA.U UP0, `(.L_x_5) ;  /* 0xfffffffd00e07547 */ /* 0x000fea000b83ffff */
.L_x_0:
[----:B------:R-:W0:Y:S01]  /*0920*/  LDCU UR5, c[0x0][0x390] ;  /* 0x00007200ff0577ac */ /* 0x000e220008000800 */
[----:B------:R-:W-:Y:S01]  /*0930*/  HFMA2 R3, -RZ, RZ, 0, 0 ;  /* 0x00000000ff037431 */ /* 0x000fe200000001ff */
[----:B0-----:R-:W-:-:S09]  /*0940*/  UISETP.GE.AND UP0, UPT, UR5, 0x1, UPT ;  /* 0x000000010500788c */ /* 0x001fd2000bf06270 */
[----:B------:R-:W-:Y:S05]  /*0950*/  BRA.U !UP0, `(.L_x_6) ;  /* 0x0000000d08cc7547 */ /* 0x000fea000b800000 */
[----:B------:R-:W-:Y:S02]  /*0960*/  UISETP.GE.U32.AND UP1, UPT, UR5, 0x8, UPT ;  /* 0x000000080500788c */ /* 0x000fe4000bf26070 */
[----:B------:R-:W-:Y:S01]  /*0970*/  IMAD R8, R2, UR5, RZ ;  /* 0x0000000502087c24 */ /* 0x000fe2000f8e02ff */
[----:B------:R-:W-:Y:S01]  /*0980*/  ULOP3.LUT UR14, UR5, 0x7, URZ, 0xc0, !UPT ;  /* 0x00000007050e7892 */ /* 0x000fe2000f8ec0ff */
[----:B------:R-:W-:Y:S01]  /*0990*/  MOV R3, RZ ;  /* 0x000000ff00037202 */ /* 0x000fe20000000f00 */
[----:B------:R-:W-:Y:S02]  /*09a0*/  UMOV UR4, URZ ;  /* 0x000000ff00047c82 */ /* 0x000fe40008000000 */
[----:B------:R-:W-:Y:S02]  /*09b0*/  UISETP.NE.AND UP0, UPT, UR14, URZ, UPT ;  /* 0x000000ff0e00728c */ /* 0x000fe4000bf05270 */
[----:B------:R-:W-:Y:S09]  /*09c0*/  BRA.U !UP1, `(.L_x_7) ;  /* 0x0000000509d47547 */ /* 0x000ff2000b800000 */
[----:B------:R-:W0:Y:S01]  /*09d0*/  LDCU.128 UR8, c[0x0][0x380] ;  /* 0x00007000ff0877ac */ /* 0x000e220008000c00 */
[----:B------:R-:W-:Y:S02]  /*09e0*/  MOV R3, RZ ;  /* 0x000000ff00037202 */ /* 0x000fe40000000f00 */
[----:B------:R-:W-:Y:S01]  /*09f0*/  MOV R9, R8 ;  /* 0x0000000800097202 */ /* 0x000fe20000000f00 */
[----:B------:R-:W-:Y:S02]  /*0a00*/  ULOP3.LUT UR4, UR5, 0x7ffffff8, URZ, 0xc0, !UPT ;  /* 0x7ffffff805047892 */ /* 0x000fe4000f8ec0ff */
[----:B0-----:R-:W-:Y:S02]  /*0a10*/  UIADD3 UR7, UP1, UPT, UR8, 0x10, URZ ;  /* 0x0000001008077890 */ /* 0x001fe4000ff3e0ff */
[----:B------:R-:W-:Y:S02]  /*0a20*/  UIADD3 UR5, UP2, UPT, UR10, 0x10, URZ ;  /* 0x000000100a057890 */ /* 0x000fe4000ff5e0ff */
[----:B------:R-:W-:-:S02]  /*0a30*/  UIADD3 UR10, UPT, UPT, -UR4, URZ, URZ ;  /* 0x000000ff040a7290 */ /* 0x000fc4000fffe1ff */
[----:B------:R-:W-:Y:S02]  /*0a40*/  UIADD3.X UR8, UPT, UPT, URZ, UR9, URZ, UP1, !UPT ;  /* 0x00000009ff087290 */ /* 0x000fe40008ffe4ff */
[----:B------:R-:W-:-:S12]  /*0a50*/  UIADD3.X UR6, UPT, UPT, URZ, UR11, URZ, UP2, !UPT ;  /* 0x0000000bff067290 */ /* 0x000fd800097fe4ff */
.L_x_8:
[----:B------:R-:W-:Y:S02]  /*0a60*/  MOV R4, UR7 ;  /* 0x0000000700047c02 */ /* 0x000fe40008000f00 */
[----:B------:R-:W-:-:S03]  /*0a70*/  MOV R5, UR8 ;  /* 0x0000000800057c02 */ /* 0x000fc60008000f00 */
[----:B------:R-:W-:-:S05]  /*0a80*/  IMAD.WIDE R4, R9, 0x4, R4 ;  /* 0x0000000409047825 */ /* 0x000fca00078e0204 */
[----:B-1----:R-:W2:Y:S01]  /*0a90*/  LDG.E R7, desc[UR12][R4.64+-0x10] ;  /* 0xfffff00c04077981 */ /* 0x002ea2000c1e1900 */
[----:B------:R-:W-:Y:S01]  /*0aa0*/  HFMA2 R10, -RZ, RZ, 0.96630859375, -0.0022525787353515625 ;  /* 0x3bbb989dff0a7431 */ /* 0x000fe200000001ff */
[----:B------:R-:W-:Y:S01]  /*0ab0*/  MOV R11, 0x437c0000 ;  /* 0x437c0000000b7802 */ /* 0x000fe20000000f00 */
[----:B--2---:R-:W-:-:S04]  /*0ac0*/  FADD R7, R7, -R0 ;  /* 0x8000000007077221 */ /* 0x004fc80000000000 */
[----:B------:R-:W-:-:S04]  /*0ad0*/  FFMA.SAT R6, R7, R10, 0.5 ;  /* 0x3f00000007067423 */ /* 0x000fc8000000200a */
[----:B------:R-:W-:-:S04]  /*0ae0*/  FFMA.RM R12, R6, R11, 12582913 ;  /* 0x4b400001060c7423 */ /* 0x000fc8000000400b */
[C---:B------:R-:W-:Y:S01]  /*0af0*/  FADD R6, R12.reuse, -12583039 ;  /* 0xcb40007f0c067421 */ /* 0x040fe20000000000 */
[----:B------:R-:W-:-:S03]  /*0b00*/  SHF.L.U32 R12, R12, 0x17, RZ ;  /* 0x000000170c0c7819 */ /* 0x000fc600000006ff */
[----:B------:R-:W-:-:S04]  /*0b10*/  FFMA R6, R7, 1.4426950216293334961, -R6 ;  /* 0x3fb8aa3b07067823 */ /* 0x000fc80000000806 */
[----:B------:R-:W-:Y:S01]  /*0b20*/  FFMA R13, R7, 1.925963033500011079e-08, R6 ;  /* 0x32a57060070d7823 */ /* 0x000fe20000000006 */
[----:B------:R-:W-:Y:S02]  /*0b30*/  MOV R6, UR5 ;  /* 0x0000000500067c02 */ /* 0x000fe40008000f00 */
[----:B------:R-:W-:-:S03]  /*0b40*/  MOV R7, UR6 ;  /* 0x0000000600077c02 */ /* 0x000fc60008000f00 */
[----:B------:R-:W0:Y:S01]  /*0b50*/  MUFU.EX2 R13, R13 ;  /* 0x0000000d000d7308 */ /* 0x000e220000000800 */
[----:B------:R-:W-:-:S04]  /*0b60*/  IMAD.WIDE R6, R9, 0x4, R6 ;  /* 0x0000000409067825 */ /* 0x000fc800078e0206 */
[----:B0-----:R-:W-:-:S05]  /*0b70*/  FMUL R12, R12, R13 ;  /* 0x0000000d0c0c7220 */ /* 0x001fca0000400000 */
[----:B------:R0:W-:Y:S04]  /*0b80*/  STG.E desc[UR12][R6.64+-0x10], R12 ;  /* 0xfffff00c06007986 */ /* 0x0001e8000c10190c */
[----:B------:R-:W2:Y:S02]  /*0b90*/  LDG.E R15, desc[UR12][R4.64+-0xc] ;  /* 0xfffff40c040f7981 */ /* 0x000ea4000c1e1900 */
[----:B--2---:R-:W-:-:S04]  /*0ba0*/  FADD R15, R15, -R0 ;  /* 0x800000000f0f7221 */ /* 0x004fc80000000000 */
[----:B------:R-:W-:-:S04]  /*0bb0*/  FFMA.SAT R14, R15, R10, 0.5 ;  /* 0x3f0000000f0e7423 */ /* 0x000fc8000000200a */
[----:B------:R-:W-:-:S04]  /*0bc0*/  FFMA.RM R14, R14, R11, 12582913 ;  /* 0x4b4000010e0e7423 */ /* 0x000fc8000000400b */
[C---:B------:R-:W-:Y:S01]  /*0bd0*/  FADD R16, R14.reuse, -12583039 ;  /* 0xcb40007f0e107421 */ /* 0x040fe20000000000 */
[----:B------:R-:W-:-:S03]  /*0be0*/  SHF.L.U32 R13, R14, 0x17, RZ ;  /* 0x000000170e0d7819 */ /* 0x000fc600000006ff */
[----:B------:R-:W-:-:S04]  /*0bf0*/  FFMA R16, R15, 1.4426950216293334961, -R16 ;  /* 0x3fb8aa3b0f107823 */ /* 0x000fc80000000810 */
[----:B------:R-:W-:-:S06]  /*0c00*/  FFMA R16, R15, 1.925963033500011079e-08, R16 ;  /* 0x32a570600f107823 */ /* 0x000fcc0000000010 */
[----:B------:R-:W1:Y:S02]  /*0c10*/  MUFU.EX2 R16, R16 ;  /* 0x0000001000107308 */ /* 0x000e640000000800 */
[----:B-1----:R-:W-:-:S05]  /*0c20*/  FMUL R13, R13, R16 ;  /* 0x000000100d0d7220 */ /* 0x002fca0000400000 */
[----:B------:R1:W-:Y:S04]  /*0c30*/  STG.E desc[UR12][R6.64+-0xc], R13 ;  /* 0xfffff40d06007986 */ /* 0x0003e8000c10190c */
[----:B------:R-:W2:Y:S02]  /*0c40*/  LDG.E R15, desc[UR12][R4.64+-0x8] ;  /* 0xfffff80c040f7981 */ /* 0x000ea4000c1e1900 */
[----:B--2---:R-:W-:-:S04]  /*0c50*/  FADD R15, R15, -R0 ;  /* 0x800000000f0f7221 */ /* 0x004fc80000000000 */
[----:B------:R-:W-:-:S04]  /*0c60*/  FFMA.SAT R14, R15, R10, 0.5 ;  /* 0x3f0000000f0e7423 */ /* 0x000fc8000000200a */
[----:B------:R-:W-:-:S04]  /*0c70*/  FFMA.RM R14, R14, R11, 12582913 ;  /* 0x4b4000010e0e7423 */ /* 0x000fc8000000400b */
[----:B------:R-:W-:-:S04]  /*0c80*/  FADD R18, R14, -12583039 ;  /* 0xcb40007f0e127421 */ /* 0x000fc80000000000 */
[----:B------:R-:W-:-:S04]  /*0c90*/  FFMA R18, R15, 1.4426950216293334961, -R18 ;  /* 0x3fb8aa3b0f127823 */ /* 0x000fc80000000812 */
[----:B------:R-:W-:Y:S01]  /*0ca0*/  FFMA R18, R15, 1.925963033500011079e-08, R18 ;  /* 0x32a570600f127823 */ /* 0x000fe20000000012 */
[----:B------:R-:W-:-:S05]  /*0cb0*/  SHF.L.U32 R15, R14, 0x17, RZ ;  /* 0x000000170e0f7819 */ /* 0x000fca00000006ff */
[----:B------:R-:W2:Y:S02]  /*0cc0*/  MUFU.EX2 R18, R18 ;  /* 0x0000001200127308 */ /* 0x000ea40000000800 */
[----:B--2---:R-:W-:-:S05]  /*0cd0*/  FMUL R15, R15, R18 ;  /* 0x000000120f0f7220 */ /* 0x004fca0000400000 */
        /* <DEDUP_REMOVED lines=45> */
[----:B------:R-:W2:Y:S01]  /*0fb0*/  LDG.E R5, desc[UR12][R4.64+0xc] ;  /* 0x00000c0c04057981 */ /* 0x000ea2000c1e1900 */
[----:B0-----:R-:W-:Y:S01]  /*0fc0*/  FADD R12, R12, R3 ;  /* 0x000000030c0c7221 */ /* 0x001fe20000000000 */
[----:B------:R-:W-:Y:S01]  /*0fd0*/  UIADD3 UR10, UPT, UPT, UR10, 0x8, URZ ;  /* 0x000000080a0a7890 */ /* 0x000fe2000fffe0ff */
[----:B------:R-:W-:Y:S02]  /*0fe0*/  IADD3 R9, PT, PT, R9, 0x8, RZ ;  /* 0x0000000809097810 */ /* 0x000fe40007ffe0ff */
[----:B------:R-:W-:Y:S01]  /*0ff0*/  FADD R12, R12, R13 ;  /* 0x0000000d0c0c7221 */ /* 0x000fe20000000000 */
[----:B------:R-:W-:-:S03]  /*1000*/  UISETP.NE.AND UP1, UPT, UR10, URZ, UPT ;  /* 0x000000ff0a00728c */ /* 0x000fc6000bf25270 */
[----:B------:R-:W-:-:S04]  /*1010*/  FADD R12, R12, R15 ;  /* 0x0000000f0c0c7221 */ /* 0x000fc80000000000 */
[----:B------:R-:W-:-:S04]  /*1020*/  FADD R12, R12, R17 ;  /* 0x000000110c0c7221 */ /* 0x000fc80000000000 */
[----:B------:R-:W-:-:S04]  /*1030*/  FADD R12, R12, R19 ;  /* 0x000000130c0c7221 */ /* 0x000fc80000000000 */
[----:B------:R-:W-:-:S04]  /*1040*/  FADD R12, R12, R21 ;  /* 0x000000150c0c7221 */ /* 0x000fc80000000000 */
[----:B------:R-:W-:Y:S01]  /*1050*/  FADD R12, R12, R23 ;  /* 0x000000170c0c7221 */ /* 0x000fe20000000000 */
[----:B--2---:R-:W-:-:S04]  /*1060*/  FADD R25, R5, -R0 ;  /* 0x8000000005197221 */ /* 0x004fc80000000000 */
[----:B------:R-:W-:-:S04]  /*1070*/  FFMA.SAT R10, R25, R10, 0.5 ;  /* 0x3f000000190a7423 */ /* 0x000fc8000000200a */
[----:B------:R-:W-:-:S04]  /*1080*/  FFMA.RM R10, R10, R11, 12582913 ;  /* 0x4b4000010a0a7423 */ /* 0x000fc8000000400b */
[C---:B------:R-:W-:Y:S01]  /*1090*/  FADD R14, R10.reuse, -12583039 ;  /* 0xcb40007f0a0e7421 */ /* 0x040fe20000000000 */
[----:B------:R-:W-:-:S03]  /*10a0*/  SHF.L.U32 R10, R10, 0x17, RZ ;  /* 0x000000170a0a7819 */ /* 0x000fc600000006ff */
[----:B------:R-:W-:-:S04]  /*10b0*/  FFMA R14, R25, 1.4426950216293334961, -R14 ;  /* 0x3fb8aa3b190e7823 */ /* 0x000fc8000000080e */
[----:B------:R-:W-:-:S04]  /*10c0*/  FFMA R14, R25, 1.925963033500011079e-08, R14 ;  /* 0x32a57060190e7823 */ /* 0x000fc8000000000e */
[----:B------:R-:W0:Y:S02]  /*10d0*/  MUFU.EX2 R11, R14 ;  /* 0x0000000e000b7308 */ /* 0x000e240000000800 */
[----:B0-----:R-:W-:-:S04]  /*10e0*/  FMUL R11, R10, R11 ;  /* 0x0000000b0a0b7220 */ /* 0x001fc80000400000 */
[----:B------:R-:W-:Y:S01]  /*10f0*/  FADD R3, R12, R11 ;  /* 0x0000000b0c037221 */ /* 0x000fe20000000000 */
[----:B------:R1:W-:Y:S01]  /*1100*/  STG.E desc[UR12][R6.64+0xc], R11 ;  /* 0x00000c0b06007986 */ /* 0x0003e2000c10190c */
[----:B------:R-:W-:Y:S05]  /*1110*/  BRA.U UP1, `(.L_x_8) ;  /* 0xfffffff901507547 */ /* 0x000fea000b83ffff */
.L_x_7:
[----:B------:R-:W-:Y:S05]  /*1120*/  BRA.U !UP0, `(.L_x_6) ;  /* 0x0000000508d87547 */ /* 0x000fea000b800000 */
[----:B------:R-:W0:Y:S01]  /*1130*/  LDCU UR5, c[0x0][0x390] ;  /* 0x00007200ff0577ac */ /* 0x000e220008000800 */
[----:B------:R-:W-:Y:S02]  /*1140*/  UISETP.GE.U32.AND UP0, UPT, UR14, 0x4, UPT ;  /* 0x000000040e00788c */ /* 0x000fe4000bf06070 */
[----:B0-----:R-:W-:-:S04]  /*1150*/  ULOP3.LUT UR6, UR5, 0x3, URZ, 0xc0, !UPT ;  /* 0x0000000305067892 */ /* 0x001fc8000f8ec0ff */
[----:B------:R-:W-:-:S03]  /*1160*/  UISETP.NE.AND UP1, UPT, UR6, URZ, UPT ;  /* 0x000000ff0600728c */ /* 0x000fc6000bf25270 */
[----:B------:R-:W-:Y:S08]  /*1170*/  BRA.U !UP0, `(.L_x_9) ;  /* 0x0000000108e07547 */ /* 0x000ff0000b800000 */
[----:B------:R-:W0:Y:S01]  /*1180*/  LDC.64 R4, c[0x0][0x380] ;  /* 0x0000e000ff047b82 */ /* 0x000e220000000a00 */
[----:B-1----:R-:W-:-:S05]  /*1190*/  IADD3 R11, PT, PT, R8, UR4, RZ ;  /* 0x00000004080b7c10 */ /* 0x002fca000fffe0ff */
[----:B0-----:R-:W-:-:S05]  /*11a0*/  IMAD.WIDE R4, R11, 0x4, R4 ;  /* 0x000000040b047825 */ /* 0x001fca00078e0204 */
[----:B------:R-:W2:Y:S01]  /*11b0*/  LDG.E R7, desc[UR12][R4.64] ;  /* 0x0000000c04077981 */ /* 0x000ea2000c1e1900 */
[----:B------:R-:W-:Y:S01]  /*11c0*/  HFMA2 R9, -RZ, RZ, 0.96630859375, -0.0022525787353515625 ;  /* 0x3bbb989dff097431 */ /* 0x000fe200000001ff */
[----:B------:R-:W-:Y:S01]  /*11d0*/  MOV R10, 0x437c0000 ;  /* 0x437c0000000a7802 */ /* 0x000fe20000000f00 */
[----:B--2---:R-:W-:-:S04]  /*11e0*/  FADD R12, R7, -R0 ;  /* 0x80000000070c7221 */ /* 0x004fc80000000000 */
[----:B------:R-:W-:-:S04]  /*11f0*/  FFMA.SAT R7, R12, R9, 0.5 ;  /* 0x3f0000000c077423 */ /* 0x000fc80000002009 */
[----:B------:R-:W-:Y:S02]  /*1200*/  FFMA.RM R13, R7, R10, 12582913 ;  /* 0x4b400001070d7423 */ /* 0x000fe4000000400a */
[----:B------:R-:W0:Y:S02]  /*1210*/  LDC.64 R6, c[0x0][0x388] ;  /* 0x0000e200ff067b82 */ /* 0x000e240000000a00 */
[C---:B------:R-:W-:Y:S01]  /*1220*/  FADD R15, R13.reuse, -12583039 ;  /* 0xcb40007f0d0f7421 */ /* 0x040fe20000000000 */
[----:B------:R-:W-:-:S03]  /*1230*/  SHF.L.U32 R13, R13, 0x17, RZ ;  /* 0x000000170d0d7819 */ /* 0x000fc600000006ff */
[----:B------:R-:W-:-:S04]  /*1240*/  FFMA R15, R12, 1.4426950216293334961, -R15 ;  /* 0x3fb8aa3b0c0f7823 */ /* 0x000fc8000000080f */
[----:B------:R-:W-:-:S04]  /*1250*/  FFMA R15, R12, 1.925963033500011079e-08, R15 ;  /* 0x32a570600c0f7823 */ /* 0x000fc8000000000f */
[----:B------:R-:W1:Y:S01]  /*1260*/  MUFU.EX2 R12, R15 ;  /* 0x0000000f000c7308 */ /* 0x000e620000000800 */
[----:B0-----:R-:W-:-:S04]  /*1270*/  IMAD.WIDE R6, R11, 0x4, R6 ;  /* 0x000000040b067825 */ /* 0x001fc800078e0206 */
[----:B-1----:R-:W-:-:S05]  /*1280*/  FMUL R11, R13, R12 ;  /* 0x0000000c0d0b7220 */ /* 0x002fca0000400000 */
        /* <DEDUP_REMOVED lines=8> */
[----:B------:R-:W-:-:S04]  /*1310*/  FFMA R17, R12, 1.925963033500011079e-08, R17 ;  /* 0x32a570600c117823 */ /* 0x000fc80000000011 */
[----:B------:R-:W1:Y:S02]  /*1320*/  MUFU.EX2 R12, R17 ;  /* 0x00000011000c7308 */ /* 0x000e640000000800 */
        /* <DEDUP_REMOVED lines=13> */
[----:B------:R1:W2:Y:S01]  /*1400*/  LDG.E R5, desc[UR12][R4.64+0xc] ;  /* 0x00000c0c04057981 */ /* 0x0002a2000c1e1900 */
[----:B------:R-:W-:Y:S01]  /*1410*/  UIADD3 UR4, UPT, UPT, UR4, 0x4, URZ ;  /* 0x0000000404047890 */ /* 0x000fe2000fffe0ff */
[----:B-1----:R-:W-:-:S04]  /*1420*/  FADD R4, R3, R11 ;  /* 0x0000000b03047221 */ /* 0x002fc80000000000 */
        /* <DEDUP_REMOVED lines=10> */
[----:B-1----:R-:W-:-:S04]  /*14d0*/  FMUL R9, R9, R10 ;  /* 0x0000000a09097220 */ /* 0x002fc80000400000 */
[----:B------:R-:W-:Y:S01]  /*14e0*/  FADD R3, R4, R9 ;  /* 0x0000000904037221 */ /* 0x000fe20000000000 */
[----:B------:R0:W-:Y:S06]  /*14f0*/  STG.E desc[UR12][R6.64+0xc], R9 ;  /* 0x00000c0906007986 */ /* 0x0001ec000c10190c */
.L_x_9:
[----:B------:R-:W-:Y:S05]  /*1500*/  BRA.U !UP1, `(.L_x_6) ;  /* 0x0000000109e07547 */ /* 0x000fea000b800000 */
[----:B------:R-:W-:Y:S02]  /*1510*/  UISETP.NE.AND UP0, UPT, UR6, 0x1, UPT ;  /* 0x000000010600788c */ /* 0x000fe4000bf05270 */
[----:B------:R-:W-:-:S04]  /*1520*/  ULOP3.LUT UR5, UR5, 0x1, URZ, 0xc0, !UPT ;  /* 0x0000000105057892 */ /* 0x000fc8000f8ec0ff */
[----:B------:R-:W-:-:S03]  /*1530*/  UISETP.NE.U32.AND UP1, UPT, UR5, 0x1, UPT ;  /* 0x000000010500788c */ /* 0x000fc6000bf25070 */
[----:B------:R-:W-:Y:S08]  /*1540*/  BRA.U !UP0, `(.L_x_10) ;  /* 0x0000000108807547 */ /* 0x000ff0000b800000 */
[----:B------:R-:W2:Y:S01]  /*1550*/  LDC.64 R4, c[0x0][0x380] ;  /* 0x0000e000ff047b82 */ /* 0x000ea20000000a00 */
[----:B01----:R-:W-:-:S05]  /*1560*/  IADD3 R11, PT, PT, R8, UR4, RZ ;  /* 0x00000004080b7c10 */ /* 0x003fca000fffe0ff */
[----:B--2---:R-:W-:-:S05]  /*1570*/  IMAD.WIDE R4, R11, 0x4, R4 ;  /* 0x000000040b047825 */ /* 0x004fca00078e0204 */
        /* <DEDUP_REMOVED lines=15> */
[----:B------:R-:W3:Y:S01]  /*1670*/  LDG.E R5, desc[UR12][R4.64+0x4] ;  /* 0x0000040c04057981 */ /* 0x000ee2000c1e1900 */
[----:B------:R-:W-:Y:S01]  /*1680*/  FADD R3, R3, R9 ;  /* 0x0000000903037221 */ /* 0x000fe20000000000 */
[----:B------:R-:W-:Y:S01]  /*1690*/  UIADD3 UR4, UPT, UPT, UR4, 0x2, URZ ;  /* 0x0000000204047890 */ /* 0x000fe2000fffe0ff */
[----:B---3--:R-:W-:-:S04]  /*16a0*/  FADD R10, R5, -R0 ;  /* 0x80000000050a7221 */ /* 0x008fc80000000000 */
        /* <DEDUP_REMOVED lines=9> */
[----:B------:R2:W-:Y:S06]  /*1740*/  STG.E desc[UR12][R6.64+0x4], R10 ;  /* 0x0000040a06007986 */ /* 0x0005ec000c10190c */
.L_x_10:
[----:B------:R-:W-:Y:S05]  /*1750*/  BRA.U UP1, `(.L_x_6) ;  /* 0x00000001014c7547 */ /* 0x000fea000b800000 */
[----:B------:R-:W3:Y:S01]  /*1760*/  LDC.64 R4, c[0x0][0x380] ;  /* 0x0000e000ff047b82 */ /* 0x000ee20000000a00 */
[----:B0-2---:R-:W-:-:S05]  /*1770*/  IADD3 R9, PT, PT, R8, UR4, RZ ;  /* 0x0000000408097c10 */ /* 0x005fca000fffe0ff */
[----:B---3--:R-:W-:-:S06]  /*1780*/  IMAD.WIDE R4, R9, 0x4, R4 ;  /* 0x0000000409047825 */ /* 0x008fcc00078e0204 */
[----:B------:R-:W2:Y:S01]  /*1790*/  LDG.E R5, desc[UR12][R4.64] ;  /* 0x0000000c04057981 */ /* 0x000ea2000c1e1900 */
[----:B-1----:R-:W-:Y:S01]  /*17a0*/  HFMA2 R7, -RZ, RZ, 0.96630859375, -0.0022525787353515625 ;  /* 0x3bbb989dff077431 */ /* 0x002fe200000001ff */
        /* <DEDUP_REMOVED lines=8> */
[----:B------:R-:W-:-:S06]  /*1830*/  FFMA R11, R0, 1.925963033500011079e-08, R11 ;  /* 0x32a57060000b7823 */ /* 0x000fcc000000000b */
[----:B------:R-:W1:Y:S01]  /*1840*/  MUFU.EX2 R11, R11 ;  /* 0x0000000b000b7308 */ /* 0x000e620000000800 */
[----:B0-----:R-:W-:-:S04]  /*1850*/  IMAD.WIDE R4, R9, 0x4, R6 ;  /* 0x0000000409047825 */ /* 0x001fc800078e0206 */
[----:B-1----:R-:W-:-:S04]  /*1860*/  FMUL R8, R8, R11 ;  /* 0x0000000b08087220 */ /* 0x002fc80000400000 */
[----:B------:R-:W-:Y:S01]  /*1870*/  FADD R3, R3, R8 ;  /* 0x0000000803037221 */ /* 0x000fe20000000000 */
[----:B------:R3:W-:Y:S06]  /*1880*/  STG.E desc[UR12][R4.64], R8 ;  /* 0x0000000804007986 */ /* 0x0007ec000c10190c */
.L_x_6:
[----:B---3--:R-:W3:Y:S02]  /*1890*/  LDC R5, c[0x0][0x390] ;  /* 0x0000e400ff057b82 */ /* 0x008ee40000000800 */
[----:B---3--:R-:W-:-:S13]  /*18a0*/  ISETP.GE.AND P0, PT, R5, 0x1, PT ;  /* 0x000000010500780c */ /* 0x008fda0003f06270 */
[----:B------:R-:W-:Y:S05]  /*18b0*/  @!P0 EXIT ;  /* 0x000000000000894d */ /* 0x000fea0003800000 */
[C---:B------:R-:W-:Y:S01]  /*18c0*/  ISETP.GE.U32.AND P0, PT, R5.reuse, 0x10, PT ;  /* 0x000000100500780c */ /* 0x040fe20003f06070 */
[----:B012---:R-:W-:Y:S02]  /*18d0*/  HFMA2 R7, -RZ, RZ, 0, 0 ;  /* 0x00000000ff077431 */ /* 0x007fe400000001ff */
[----:B------:R-:W-:Y:S01]  /*18e0*/  IMAD R2, R2, R5, RZ ;  /* 0x0000000502027224 */ /* 0x000fe200078e02ff */
[----:B------:R-:W-:-:S09]  /*18f0*/  LOP3.LUT R11, R5, 0xf, RZ, 0xc0, !PT ;  /* 0x0000000f050b7812 */ /* 0x000fd200078ec0ff */
[----:B------:R-:W-:Y:S05]  /*1900*/  @!P0 BRA `(.L_x_11) ;  /* 0x0000001000108947 */ /* 0x000fea0003800000 */
[----:B------:R-:W0:Y:S01]  /*1910*/  LDCU.64 UR4, c[0x0][0x388] ;  /* 0x00007100ff0477ac */ /* 0x000e220008000a00 */
[----:B------:R-:W-:Y:S02]  /*1920*/  LOP3.LUT R7, R5, 0x7ffffff0, RZ, 0xc0, !PT ;  /* 0x7ffffff005077812 */ /* 0x000fe400078ec0ff */
[----:B------:R-:W-:Y:S02]  /*1930*/  MOV R6, R2 ;  /* 0x0000000200067202 */ /* 0x000fe40000000f00 */
[----:B------:R-:W-:Y:S01]  /*1940*/  IADD3 R8, PT, PT, -R7, RZ, RZ ;  /* 0x000000ff07087210 */ /* 0x000fe20007ffe1ff */
[----:B0-----:R-:W-:-:S04]  /*1950*/  UIADD3 UR4, UP0, UPT, UR4, 0x20, URZ ;  /* 0x0000002004047890 */ /* 0x001fc8000ff1e0ff */
[----:B------:R-:W-:-:S12]  /*1960*/  UIADD3.X UR5, UPT, UPT, URZ, UR5, URZ, UP0, !UPT ;  /* 0x00000005ff057290 */ /* 0x000fd800087fe4ff */
.L_x_44:
[----:B0-----:R-:W-:Y:S02]  /*1970*/  MOV R4, UR4 ;  /* 0x0000000400047c02 */ /* 0x001fe40008000f00 */
[----:B------:R-:W-:-:S03]  /*1980*/  MOV R5, UR5 ;  /* 0x0000000500057c02 */ /* 0x000fc60008000f00 */
[----:B------:R-:W-:-:S05]  /*1990*/  IMAD.WIDE R4, R6, 0x4, R4 ;  /* 0x0000000406047825 */ /* 0x000fca00078e0204 */
[----:B------:R-:W2:Y:S01]  /*19a0*/  LDG.E R0, desc[UR12][R4.64+-0x20] ;  /* 0xffffe00c04007981 */ /* 0x000ea2000c1e1900 */
[----:B------:R-:W0:Y:S01]  /*19b0*/  MUFU.RCP R10, R3 ;  /* 0x00000003000a7308 */ /* 0x000e220000001000 */
[----:B------:R-:W-:Y:S01]  /*19c0*/  IADD3 R8, PT, PT, R8, 0x10, RZ ;  /* 0x0000001008087810 */ /* 0x000fe20007ffe0ff */
[----:B------:R-:W-:Y:S03]  /*19d0*/  BSSY.RECONVERGENT B2, `(.L_x_12) ;  /* 0x000000b000027945 */ /* 0x000fe60003800200 */
[----:B------:R-:W-:Y:S01]  /*19e0*/  ISETP.NE.AND P2, PT, R8, RZ, PT ;  /* 0x000000ff0800720c */ /* 0x000fe20003f45270 */
[----:B0-----:R-:W-:-:S04]  /*19f0*/  FFMA R9, R10, -R3, 1 ;  /* 0x3f8000000a097423 */ /* 0x001fc80000000803 */
[----:B------:R-:W-:Y:S01]  /*1a00*/  FFMA R9, R10, R9, R10 ;  /* 0x000000090a097223 */ /* 0x000fe2000000000a */
[----:B--2---:R-:W0:Y:S03]  /*1a10*/  FCHK P0, R0, R3 ;  /* 0x0000000300007302 */ /* 0x004e260000000000 */
[----:B------:R-:W-:-:S04]  /*1a20*/  FFMA R10, R0, R9, RZ ;  /* 0x00000009000a7223 */ /* 0x000fc800000000ff */
[----:B------:R-:W-:-:S04]  /*1a30*/  FFMA R12, R10, -R3, R0 ;  /* 0x800000030a0c7223 */ /* 0x000fc80000000000 */
[----:B------:R-:W-:Y:S01]  /*1a40*/  FFMA R9, R9, R12, R10 ;  /* 0x0000000c09097223 */ /* 0x000fe2000000000a */
[----:B0-----:R-:W-:Y:S06]  /*1a50*/  @!P0 BRA `(.L_x_13) ;  /* 0x0000000000088947 */ /* 0x001fec0003800000 */
[----:B------:R-:W-:-:S07]  /*1a60*/  MOV R12, 0x1a80 ;  /* 0x00001a80000c7802 */ /* 0x000fce0000000f00 */
[----:B------:R-:W-:Y:S05]  /*1a70*/  CALL.REL.NOINC `($__internal_0_$__cuda_sm3x_div_rn_noftz_f32_slowpath) ;  /* 0x0000001c00547944 */ /* 0x000fea0003c00000 */
.L_x_13:
[----:B------:R-:W-:Y:S05]  /*1a80*/  BSYNC.RECONVERGENT B2 ;  /* 0x0000000000027941 */ /* 0x000fea0003800200 */
.L_x_12:
[----:B------:R-:W2:Y:S01]  /*1a90*/  LDG.E R15, desc[UR12][R4.64+-0x1c] ;  /* 0xffffe40c040f7981 */ /* 0x000ea2000c1e1900 */
[----:B------:R-:W0:Y:S01]  /*1aa0*/  MUFU.RCP R0, R3 ;  /* 0x0000000300007308 */ /* 0x000e220000001000 */
[----:B------:R-:W-:Y:S02]  /*1ab0*/  BSSY.RECONVERGENT B2, `(.L_x_14) ;  /* 0x000000d000027945 */ /* 0x000fe40003800200 */
[----:B------:R1:W-:Y:S01]  /*1ac0*/  STG.E desc[UR12][R4.64+-0x20], R9 ;  /* 0xffffe00904007986 */ /* 0x0003e2000c10190c */
[----:B0-----:R-:W-:-:S04]  /*1ad0*/  FFMA R13, R0, -R3, 1 ;  /* 0x3f800000000d7423 */ /* 0x001fc80000000803 */
[----:B------:R-:W-:Y:S01]  /*1ae0*/  FFMA R0, R0, R13, R0 ;  /* 0x0000000d00007223 */ /* 0x000fe20000000000 */
[----:B--2---:R-:W0:Y:S03]  /*1af0*/  FCHK P0, R15, R3 ;  /* 0x000000030f007302 */ /* 0x004e260000000000 */
[----:B------:R-:W-:-:S04]  /*1b00*/  FFMA R10, R0, R15, RZ ;  /* 0x0000000f000a7223 */ /* 0x000fc800000000ff */
[----:B------:R-:W-:-:S04]  /*1b10*/  FFMA R13, R10, -R3, R15 ;  /* 0x800000030a0d7223 */ /* 0x000fc8000000000f */
[----:B------:R-:W-:Y:S01]  /*1b20*/  FFMA R13, R0, R13, R10 ;  /* 0x0000000d000d7223 */ /* 0x000fe2000000000a */
[----:B01----:R-:W-:Y:S06]  /*1b30*/  @!P0 BRA `(.L_x_15) ;  /* 0x0000000000108947 */ /* 0x003fec0003800000 */
[----:B------:R-:W-:Y:S02]  /*1b40*/  MOV R0, R15 ;  /* 0x0000000f00007202 */ /* 0x000fe40000000f00 */
[----:B------:R-:W-:-:S07]  /*1b50*/  MOV R12, 0x1b70 ;  /* 0x00001b70000c7802 */ /* 0x000fce0000000f00 */
[----:B------:R-:W-:Y:S05]  /*1b60*/  CALL.REL.NOINC `($__internal_0_$__cuda_sm3x_div_rn_noftz_f32_slowpath) ;  /* 0x0000001c00187944 */ /* 0x000fea0003c00000 */
[----:B------:R-:W-:-:S07]  /*1b70*/  MOV R13, R9 ;  /* 0x00000009000d7202 */ /* 0x000fce0000000f00 */
.L_x_15:
[----:B------:R-:W-:Y:S05]  /*1b80*/  BSYNC.RECONVERGENT B2 ;  /* 0x0000000000027941 */ /* 0x000fea0003800200 */
.L_x_14:
        /* <DEDUP_REMOVED lines=14> */
.L_x_17:
[----:B------:R-:W-:Y:S05]  /*1c70*/  BSYNC.RECONVERGENT B2 ;  /* 0x0000000000027941 */ /* 0x000fea0003800200 */
.L_x_16:
        /* <DEDUP_REMOVED lines=15> */
.L_x_19:
[----:B------:R-:W-:Y:S05]  /*1d70*/  BSYNC.RECONVERGENT B2 ;  /* 0x0000000000027941 */ /* 0x000fea0003800200 */
.L_x_18:
        /* <DEDUP_REMOVED lines=14> */
.L_x_21:
[----:B------:R-:W-:Y:S05]  /*1e60*/  BSYNC.RECONVERGENT B2 ;  /* 0x0000000000027941 */ /* 0x000fea0003800200 */
.L_x_20:
        /* <DEDUP_REMOVED lines=15> */
.L_x_23:
[----:B------:R-:W-:Y:S05]  /*1f60*/  BSYNC.RECONVERGENT B2 ;  /* 0x0000000000027941 */ /* 0x000fea0003800200 */
.L_x_22:
        /* <DEDUP_REMOVED lines=14> */
.L_x_25:
[----:B------:R-:W-:Y:S05]  /*2050*/  BSYNC.RECONVERGENT B2 ;  /* 0x0000000000027941 */ /* 0x000fea0003800200 */
.L_x_24:
        /* <DEDUP_REMOVED lines=15> */
.L_x_27:
[----:B------:R-:W-:Y:S05]  /*2150*/  BSYNC.RECONVERGENT B2 ;  /* 0x0000000000027941 */ /* 0x000fea0003800200 */
.L_x_26:
        /* <DEDUP_REMOVED lines=14> */
.L_x_29:
[----:B------:R-:W-:Y:S05]  /*2240*/  BSYNC.RECONVERGENT B2 ;  /* 0x0000000000027941 */ /* 0x000fea0003800200 */
.L_x_28:
        /* <DEDUP_REMOVED lines=15> */
.L_x_31:
[----:B------:R-:W-:Y:S05]  /*2340*/  BSYNC.RECONVERGENT B2 ;  /* 0x0000000000027941 */ /* 0x000fea0003800200 */
.L_x_30:
        /* <DEDUP_REMOVED lines=14> */
.L_x_33:
[----:B------:R-:W-:Y:S05]  /*2430*/  BSYNC.RECONVERGENT B2 ;  /* 0x0000000000027941 */ /* 0x000fea0003800200 */
.L_x_32:
        /* <DEDUP_REMOVED lines=15> */
.L_x_35:
[----:B------:R-:W-:Y:S05]  /*2530*/  BSYNC.RECONVERGENT B2 ;  /* 0x0000000000027941 */ /* 0x000fea0003800200 */
.L_x_34:
        /* <DEDUP_REMOVED lines=14> */
.L_x_37:
[----:B------:R-:W-:Y:S05]  /*2620*/  BSYNC.RECONVERGENT B2 ;  /* 0x0000000000027941 */ /* 0x000fea0003800200 */
.L_x_36:
        /* <DEDUP_REMOVED lines=15> */
.L_x_39:
[----:B------:R-:W-:Y:S05]  /*2720*/  BSYNC.RECONVERGENT B2 ;  /* 0x0000000000027941 */ /* 0x000fea0003800200 */
.L_x_38:
        /* <DEDUP_REMOVED lines=14> */
.L_x_41:
[----:B------:R-:W-:Y:S05]  /*2810*/  BSYNC.RECONVERGENT B2 ;  /* 0x0000000000027941 */ /* 0x000fea0003800200 */
.L_x_40:
        /* <DEDUP_REMOVED lines=15> */
.L_x_43:
[----:B------:R-:W-:Y:S05]  /*2910*/  BSYNC.RECONVERGENT B2 ;  /* 0x0000000000027941 */ /* 0x000fea0003800200 */
.L_x_42:
[----:B------:R0:W-:Y:S01]  /*2920*/  STG.E desc[UR12][R4.64+0x1c], R13 ;  /* 0x00001c0d04007986 */ /* 0x0001e2000c10190c */
[----:B------:R-:W-:Y:S01]  /*2930*/  IADD3 R6, PT, PT, R6, 0x10, RZ ;  /* 0x0000001006067810 */ /* 0x000fe20007ffe0ff */
[----:B------:R-:W-:Y:S06]  /*2940*/  @P2 BRA `(.L_x_44) ;  /* 0xfffffff000082947 */ /* 0x000fec000383ffff */
.L_x_11:
[----:B------:R-:W-:-:S13]  /*2950*/  ISETP.NE.AND P0, PT, R11, RZ, PT ;  /* 0x000000ff0b00720c */ /* 0x000fda0003f05270 */
[----:B------:R-:W-:Y:S05]  /*2960*/  @!P0 EXIT ;  /* 0x000000000000894d */ /* 0x000fea0003800000 */
[----:B------:R-:W1:Y:S01]  /*2970*/  LDCU UR4, c[0x0][0x390] ;  /* 0x00007200ff0477ac */ /* 0x000e620008000800 */
[----:B------:R-:W-:Y:S01]  /*2980*/  ISETP.GE.U32.AND P0, PT, R11, 0x8, PT ;  /* 0x000000080b00780c */ /* 0x000fe20003f06070 */
[----:B-1----:R-:W-:-:S12]  /*2990*/  ULOP3.LUT UR4, UR4, 0x7, URZ, 0xc0, !UPT ;  /* 0x0000000704047892 */ /* 0x002fd8000f8ec0ff */
[----:B------:R-:W-:Y:S05]  /*29a0*/  @!P0 BRA `(.L_x_45) ;  /* 0x0000000800008947 */ /* 0x000fea0003800000 */
[----:B0-----:R-:W0:Y:S01]  /*29b0*/  LDC.64 R4, c[0x0][0x388] ;  /* 0x0000e200ff047b82 */ /* 0x001e220000000a00 */
[----:B------:R-:W-:-:S05]  /*29c0*/  IADD3 R9, PT, PT, R2, R7, RZ ;  /* 0x0000000702097210 */ /* 0x000fca0007ffe0ff */
[----:B0-----:R-:W-:-:S05]  /*29d0*/  IMAD.WIDE R4, R9, 0x4, R4 ;  /* 0x0000000409047825 */ /* 0x001fca00078e0204 */
[----:B------:R-:W2:Y:S01]  /*29e0*/  LDG.E R11, desc[UR12][R4.64] ;  /* 0x0000000c040b7981 */ /* 0x000ea2000c1e1900 */
[----:B------:R-:W0:Y:S01]  /*29f0*/  MUFU.RCP R0, R3 ;  /* 0x0000000300007308 */ /* 0x000e220000001000 */
[----:B------:R-:W-:Y:S01]  /*2a00*/  BSSY.RECONVERGENT B2, `(.L_x_46) ;  /* 0x000000b000027945 */ /* 0x000fe20003800200 */
[----:B0-----:R-:W-:-:S04]  /*2a10*/  FFMA R9, R0, -R3, 1 ;  /* 0x3f80000000097423 */ /* 0x001fc80000000803 */
[----:B------:R-:W-:Y:S02]  /*2a20*/  FFMA R0, R0, R9, R0 ;  /* 0x0000000900007223 */ /* 0x000fe40000000000 */
[----:B--2---:R-:W0:Y:S02]  /*2a30*/  FCHK P0, R11, R3 ;  /* 0x000000030b007302 */ /* 0x004e240000000000 */
[----:B------:R-:W-:-:S04]  /*2a40*/  FFMA R6, R0, R11, RZ ;  /* 0x0000000b00067223 */ /* 0x000fc800000000ff */
[----:B------:R-:W-:-:S04]  /*2a50*/  FFMA R9, R6, -R3, R11 ;  /* 0x8000000306097223 */ /* 0x000fc8000000000b */
[----:B------:R-:W-:Y:S01]  /*2a60*/  FFMA R9, R0, R9, R6 ;  /* 0x0000000900097223 */ /* 0x000fe20000000006 */
[----:B0-----:R-:W-:Y:S06]  /*2a70*/  @!P0 BRA `(.L_x_47) ;  /* 0x00000000000c8947 */ /* 0x001fec0003800000 */
[----:B------:R-:W-:Y:S02]  /*2a80*/  MOV R0, R11 ;  /* 0x0000000b00007202 */ /* 0x000fe40000000f00 */
[----:B------:R-:W-:-:S07]  /*2a90*/  MOV R12, 0x2ab0 ;  /* 0x00002ab0000c7802 */ /* 0x000fce0000000f00 */
[----:B------:R-:W-:Y:S05]  /*2aa0*/  CALL.REL.NOINC `($__internal_0_$__cuda_sm3x_div_rn_noftz_f32_slowpath) ;  /* 0x0000000c00487944 */ /* 0x000fea0003c00000 */
.L_x_47:
[----:B------:R-:W-:Y:S05]  /*2ab0*/  BSYNC.RECONVERGENT B2 ;  /* 0x0000000000027941 */ /* 0x000fea0003800200 */
.L_x_46:
        /* <DEDUP_REMOVED lines=15> */
.L_x_49:
[----:B------:R-:W-:Y:S05]  /*2bb0*/  BSYNC.RECONVERGENT B2 ;  /* 0x0000000000027941 */ /* 0x000fea0003800200 */
.L_x_48:
        /* <DEDUP_REMOVED lines=14> */
.L_x_51:
[----:B------:R-:W-:Y:S05]  /*2ca0*/  BSYNC.RECONVERGENT B2 ;  /* 0x0000000000027941 */ /* 0x000fea0003800200 */
.L_x_50:
        /* <DEDUP_REMOVED lines=15> */
.L_x_53:
[----:B------:R-:W-:Y:S05]  /*2da0*/  BSYNC.RECONVERGENT B2 ;  /* 0x0000000000027941 */ /* 0x000fea0003800200 */
.L_x_52:
        /* <DEDUP_REMOVED lines=14> */
.L_x_55:
[----:B------:R-:W-:Y:S05]  /*2e90*/  BSYNC.RECONVERGENT B2 ;  /* 0x0000000000027941 */ /* 0x000fea0003800200 */
.L_x_54:
        /* <DEDUP_REMOVED lines=15> */
.L_x_57:
[----:B------:R-:W-:Y:S05]  /*2f90*/  BSYNC.RECONVERGENT B2 ;  /* 0x0000000000027941 */ /* 0x000fea0003800200 */
.L_x_56:
        /* <DEDUP_REMOVED lines=14> */
.L_x_59:
[----:B------:R-:W-:Y:S05]  /*3080*/  BSYNC.RECONVERGENT B2 ;  /* 0x0000000000027941 */ /* 0x000fea0003800200 */
.L_x_58:
        /* <DEDUP_REMOVED lines=15> */
.L_x_61:
[----:B------:R-:W-:Y:S05]  /*3180*/  BSYNC.RECONVERGENT B2 ;  /* 0x0000000000027941 */ /* 0x000fea0003800200 */
.L_x_60:
[----:B------:R1:W-:Y:S01]  /*3190*/  STG.E desc[UR12][R4.64+0x1c], R11 ;  /* 0x00001c0b04007986 */ /* 0x0003e2000c10190c */
[----:B------:R-:W-:-:S07]  /*31a0*/  IADD3 R7, PT, PT, R7, 0x8, RZ ;  /* 0x0000000807077810 */ /* 0x000fce0007ffe0ff */
.L_x_45:
[----:B------:R-:W-:-:S13]  /*31b0*/  ISETP.NE.AND P0, PT, RZ, UR4, PT ;  /* 0x00000004ff007c0c */ /* 0x000fda000bf05270 */
[----:B------:R-:W-:Y:S05]  /*31c0*/  @!P0 EXIT ;  /* 0x000000000000894d */ /* 0x000fea0003800000 */
[----:B------:R-:W2:Y:S01]  /*31d0*/  LDCU UR5, c[0x0][0x390] ;  /* 0x00007200ff0577ac */ /* 0x000ea20008000800 */
[----:B------:R-:W-:Y:S02]  /*31e0*/  UISETP.GE.U32.AND UP0, UPT, UR4, 0x4, UPT ;  /* 0x000000040400788c */ /* 0x000fe4000bf06070 */
[----:B--2---:R-:W-:-:S07]  /*31f0*/  ULOP3.LUT UR5, UR5, 0x3, URZ, 0xc0, !UPT ;  /* 0x0000000305057892 */ /* 0x004fce000f8ec0ff */
[----:B------:R-:W-:Y:S05]  /*3200*/  BRA.U !UP0, `(.L_x_62) ;  /* 0x0000000508087547 */ /* 0x000fea000b800000 */
[----:B01----:R-:W0:Y:S01]  /*3210*/  LDC.64 R4, c[0x0][0x388] ;  /* 0x0000e200ff047b82 */ /* 0x003e220000000a00 */
        /* <DEDUP_REMOVED lines=15> */
.L_x_64:
[----:B------:R-:W-:Y:S05]  /*3310*/  BSYNC.RECONVERGENT B2 ;  /* 0x0000000000027941 */ /* 0x000fea0003800200 */
.L_x_63:
        /* <DEDUP_REMOVED lines=15> */
.L_x_66:
[----:B------:R-:W-:Y:S05]  /*3410*/  BSYNC.RECONVERGENT B2 ;  /* 0x0000000000027941 */ /* 0x000fea0003800200 */
.L_x_65:
        /* <DEDUP_REMOVED lines=14> */
.L_x_68:
[----:B------:R-:W-:Y:S05]  /*3500*/  BSYNC.RECONVERGENT B2 ;  /* 0x0000000000027941 */ /* 0x000fea0003800200 */
.L_x_67:
        /* <DEDUP_REMOVED lines=15> */
.L_x_70:
[----:B------:R-:W-:Y:S05]  /*3600*/  BSYNC.RECONVERGENT B2 ;  /* 0x0000000000027941 */ /* 0x000fea0003800200 */
.L_x_69:
[----:B------:R2:W-:Y:S01]  /*3610*/  STG.E desc[UR12][R4.64+0xc], R11 ;  /* 0x00000c0b04007986 */ /* 0x0005e2000c10190c */
[----:B------:R-:W-:-:S07]  /*3620*/  IADD3 R7, PT, PT, R7, 0x4, RZ ;  /* 0x0000000407077810 */ /* 0x000fce0007ffe0ff */
.L_x_62:
[----:B------:R-:W-:-:S13]  /*3630*/  ISETP.NE.AND P0, PT, RZ, UR5, PT ;  /* 0x00000005ff007c0c */ /* 0x000fda000bf05270 */
[----:B------:R-:W-:Y:S05]  /*3640*/  @!P0 EXIT ;  /* 0x000000000000894d */ /* 0x000fea0003800000 */
[----:B012---:R-:W0:Y:S01]  /*3650*/  LDC.64 R4, c[0x0][0x388] ;  /* 0x0000e200ff047b82 */ /* 0x007e220000000a00 */
[----:B------:R-:W-:Y:S01]  /*3660*/  IADD3 R11, PT, PT, R2, R7, RZ ;  /* 0x00000007020b7210 */ /* 0x000fe20007ffe0ff */
[----:B------:R-:W-:-:S12]  /*3670*/  UIADD3 UR4, UPT, UPT, -UR5, URZ, URZ ;  /* 0x000000ff05047290 */ /* 0x000fd8000fffe1ff */
.L_x_73:
[----:B01----:R-:W-:-:S05]  /*3680*/  IMAD.WIDE R6, R11, 0x4, R4 ;  /* 0x000000040b067825 */ /* 0x003fca00078e0204 */
[----:B------:R-:W2:Y:S01]  /*3690*/  LDG.E R13, desc[UR12][R6.64] ;  /* 0x0000000c060d7981 */ /* 0x000ea2000c1e1900 */
[----:B------:R-:W0:Y:S01]  /*36a0*/  MUFU.RCP R0, R3 ;  /* 0x0000000300007308 */ /* 0x000e220000001000 */
[----:B------:R-:W-:Y:S01]  /*36b0*/  UIADD3 UR4, UPT, UPT, UR4, 0x1, URZ ;  /* 0x0000000104047890 */ /* 0x000fe2000fffe0ff */
[----:B------:R-:W-:Y:S03]  /*36c0*/  BSSY.RECONVERGENT B2, `(.L_x_71) ;  /* 0x000000c000027945 */ /* 0x000fe60003800200 */
[----:B------:R-:W-:Y:S01]  /*36d0*/  UISETP.NE.AND UP0, UPT, UR4, URZ, UPT ;  /* 0x000000ff0400728c */ /* 0x000fe2000bf05270 */
[----:B0-----:R-:W-:-:S04]  /*36e0*/  FFMA R9, R0, -R3, 1 ;  /* 0x3f80000000097423 */ /* 0x001fc80000000803 */
[----:B------:R-:W-:Y:S01]  /*36f0*/  FFMA R0, R0, R9, R0 ;  /* 0x0000000900007223 */ /* 0x000fe20000000000 */
[----:B--2---:R-:W0:Y:S03]  /*3700*/  FCHK P0, R13, R3 ;  /* 0x000000030d007302 */ /* 0x004e260000000000 */
[----:B------:R-:W-:-:S04]  /*3710*/  FFMA R2, R0, R13, RZ ;  /* 0x0000000d00027223 */ /* 0x000fc800000000ff */
[----:B------:R-:W-:-:S04]  /*3720*/  FFMA R9, R2, -R3, R13 ;  /* 0x8000000302097223 */ /* 0x000fc8000000000d */
[----:B------:R-:W-:Y:S01]  /*3730*/  FFMA R9, R0, R9, R2 ;  /* 0x0000000900097223 */ /* 0x000fe20000000002 */
[----:B0-----:R-:W-:Y:S06]  /*3740*/  @!P0 BRA `(.L_x_72) ;  /* 0x00000000000c8947 */ /* 0x001fec0003800000 */
[----:B------:R-:W-:Y:S02]  /*3750*/  MOV R0, R13 ;  /* 0x0000000d00007202 */ /* 0x000fe40000000f00 */
[----:B------:R-:W-:-:S07]  /*3760*/  MOV R12, 0x3780 ;  /* 0x00003780000c7802 */ /* 0x000fce0000000f00 */
[----:B------:R-:W-:Y:S05]  /*3770*/  CALL.REL.NOINC `($__internal_0_$__cuda_sm3x_div_rn_noftz_f32_slowpath) ;  /* 0x0000000000147944 */ /* 0x000fea0003c00000 */
.L_x_72:
[----:B------:R-:W-:Y:S05]  /*3780*/  BSYNC.RECONVERGENT B2 ;  /* 0x0000000000027941 */ /* 0x000fea0003800200 */
.L_x_71:
[----:B------:R1:W-:Y:S01]  /*3790*/  STG.E desc[UR12][R6.64], R9 ;  /* 0x0000000906007986 */ /* 0x0003e2000c10190c */
[----:B------:R-:W-:Y:S01]  /*37a0*/  IADD3 R11, PT, PT, R11, 0x1, RZ ;  /* 0x000000010b0b7810 */ /* 0x000fe20007ffe0ff */
[----:B------:R-:W-:Y:S06]  /*37b0*/  BRA.U UP0, `(.L_x_73) ;  /* 0xfffffffd00b07547 */ /* 0x000fec000b83ffff */
[----:B------:R-:W-:Y:S05]  /*37c0*/  EXIT ;  /* 0x000000000000794d */ /* 0x000fea0003800000 */
        .weak           $__internal_0_$__cuda_sm3x_div_rn_noftz_f32_slowpath
        .type           $__internal_0_$__cuda_sm3x_div_rn_noftz_f32_slowpath,@function
        .size           $__internal_0_$__cuda_sm3x_div_rn_noftz_f32_slowpath,(.L_x_114 - $__internal_0_$__cuda_sm3x_div_rn_noftz_f32_slowpath)
$__internal_0_$__cuda_sm3x_div_rn_noftz_f32_slowpath:
[----:B------:R-:W-:Y:S01]  /*37d0*/  SHF.R.U32.HI R10, RZ, 0x17, R3 ;  /* 0x00000017ff0a7819 */ /* 0x000fe20000011603 */
[----:B------:R-:W-:Y:S01]  /*37e0*/  BSSY.RECONVERGENT B0, `(.L_x_74) ;  /* 0x0000063000007945 */ /* 0x000fe20003800200 */
[----:B------:R-:W-:Y:S02]  /*37f0*/  SHF.R.U32.HI R13, RZ, 0x17, R0 ;  /* 0x00000017ff0d7819 */ /* 0x000fe40000011600 */
[----:B------:R-:W-:Y:S02]  /*3800*/  LOP3.LUT R10, R10, 0xff, RZ, 0xc0, !PT ;  /* 0x000000ff0a0a7812 */ /* 0x000fe400078ec0ff */
[----:B------:R-:W-:Y:S02]  /*3810*/  LOP3.LUT R13, R13, 0xff, RZ, 0xc0, !PT ;  /* 0x000000ff0d0d7812 */ /* 0x000fe400078ec0ff */
[----:B------:R-:W-:Y:S02]  /*3820*/  IADD3 R16, PT, PT, R10, -0x1, RZ ;  /* 0xffffffff0a107810 */ /* 0x000fe40007ffe0ff */
[----:B------:R-:W-:-:S02]  /*3830*/  IADD3 R14, PT, PT, R13, -0x1, RZ ;  /* 0xffffffff0d0e7810 */ /* 0x000fc40007ffe0ff */
[----:B------:R-:W-:Y:S02]  /*3840*/  ISETP.GT.U32.AND P0, PT, R16, 0xfd, PT ;  /* 0x000000fd1000780c */ /* 0x000fe40003f04070 */
[----:B------:R-:W-:Y:S02]  /*3850*/  MOV R15, R3 ;  /* 0x00000003000f7202 */ /* 0x000fe40000000f00 */
[----:B------:R-:W-:-:S13]  /*3860*/  ISETP.GT.U32.OR P0, PT, R14, 0xfd, P0 ;  /* 0x000000fd0e00780c */ /* 0x000fda0000704470 */
[----:B------:R-:W-:Y:S01]  /*3870*/  @!P0 MOV R9, RZ ;  /* 0x000000ff00098202 */ /* 0x000fe20000000f00 */
[----:B------:R-:W-:Y:S06]  /*3880*/  @!P0 BRA `(.L_x_75) ;  /* 0x00000000005c8947 */ /* 0x000fec0003800000 */
[----:B------:R-:W-:Y:S02]  /*3890*/  FSETP.GTU.FTZ.AND P0, PT, |R0|, +INF , PT ;  /* 0x7f8000000000780b */ /* 0x000fe40003f1c200 */
[----:B------:R-:W-:-:S04]  /*38a0*/  FSETP.GTU.FTZ.AND P1, PT, |R3|, +INF , PT ;  /* 0x7f8000000300780b */ /* 0x000fc80003f3c200 */
[----:B------:R-:W-:-:S13]  /*38b0*/  PLOP3.LUT P0, PT, P0, P1, PT, 0xf8, 0x8f ;  /* 0x00000000008f781c */ /* 0x000fda0000703f70 */
[----:B------:R-:W-:Y:S05]  /*38c0*/  @P0 BRA `(.L_x_76) ;  /* 0x00000004004c0947 */ /* 0x000fea0003800000 */
[----:B------:R-:W-:-:S13]  /*38d0*/  LOP3.LUT P0, RZ, R15, 0x7fffffff, R0, 0xc8, !PT ;  /* 0x7fffffff0fff7812 */ /* 0x000fda000780c800 */
[----:B------:R-:W-:Y:S05]  /*38e0*/  @!P0 BRA `(.L_x_77) ;  /* 0x00000004003c8947 */ /* 0x000fea0003800000 */
[C---:B------:R-:W-:Y:S02]  /*38f0*/  FSETP.NEU.FTZ.AND P3, PT, |R0|.reuse, +INF , PT ;  /* 0x7f8000000000780b */ /* 0x040fe40003f7d200 */
[----:B------:R-:W-:Y:S02]  /*3900*/  FSETP.NEU.FTZ.AND P1, PT, |R3|, +INF , PT ;  /* 0x7f8000000300780b */ /* 0x000fe40003f3d200 */
[----:B------:R-:W-:-:S11]  /*3910*/  FSETP.NEU.FTZ.AND P0, PT, |R0|, +INF , PT ;  /* 0x7f8000000000780b */ /* 0x000fd60003f1d200 */
[----:B------:R-:W-:Y:S05]  /*3920*/  @!P1 BRA !P3, `(.L_x_77) ;  /* 0x00000004002c9947 */ /* 0x000fea0005800000 */
[----:B------:R-:W-:-:S04]  /*3930*/  LOP3.LUT P3, RZ, R0, 0x7fffffff, RZ, 0xc0, !PT ;  /* 0x7fffffff00ff7812 */ /* 0x000fc8000786c0ff */
[----:B------:R-:W-:-:S13]  /*3940*/  PLOP3.LUT P1, PT, P1, P3, PT, 0x2f, 0xf2 ;  /* 0x0000000000f2781c */ /* 0x000fda0000f26577 */
[----:B------:R-:W-:Y:S05]  /*3950*/  @P1 BRA `(.L_x_78) ;  /* 0x0000000400181947 */ /* 0x000fea0003800000 */
[----:B------:R-:W-:-:S04]  /*3960*/  LOP3.LUT P1, RZ, R15, 0x7fffffff, RZ, 0xc0, !PT ;  /* 0x7fffffff0fff7812 */ /* 0x000fc8000782c0ff */
[----:B------:R-:W-:-:S13]  /*3970*/  PLOP3.LUT P0, PT, P0, P1, PT, 0x2f, 0xf2 ;  /* 0x0000000000f2781c */ /* 0x000fda0000702577 */
[----:B------:R-:W-:Y:S05]  /*3980*/  @P0 BRA `(.L_x_79) ;  /* 0x0000000400000947 */ /* 0x000fea0003800000 */
[----:B------:R-:W-:Y:S02]  /*3990*/  ISETP.GE.AND P0, PT, R14, RZ, PT ;  /* 0x000000ff0e00720c */ /* 0x000fe40003f06270 */
[----:B------:R-:W-:-:S11]  /*39a0*/  ISETP.GE.AND P1, PT, R16, RZ, PT ;  /* 0x000000ff1000720c */ /* 0x000fd60003f26270 */
[----:B------:R-:W-:Y:S01]  /*39b0*/  @P0 MOV R9, RZ ;  /* 0x000000ff00090202 */ /* 0x000fe20000000f00 */
[----:B------:R-:W-:Y:S01]  /*39c0*/  @!P0 FFMA R0, R0, 1.84467440737095516160e+19, RZ ;  /* 0x5f80000000008823 */ /* 0x000fe200000000ff */
[----:B------:R-:W-:Y:S01]  /*39d0*/  @!P0 MOV R9, 0xffffffc0 ;  /* 0xffffffc000098802 */ /* 0x000fe20000000f00 */
[----:B------:R-:W-:-:S03]  /*39e0*/  @!P1 FFMA R15, R3, 1.84467440737095516160e+19, RZ ;  /* 0x5f800000030f9823 */ /* 0x000fc600000000ff */
[----:B------:R-:W-:-:S07]  /*39f0*/  @!P1 IADD3 R9, PT, PT, R9, 0x40, RZ ;  /* 0x0000004009099810 */ /* 0x000fce0007ffe0ff */
.L_x_75:
[----:B------:R-:W-:Y:S01]  /*3a00*/  LEA R14, R10, 0xc0800000, 0x17 ;  /* 0xc08000000a0e7811 */ /* 0x000fe200078eb8ff */
[----:B------:R-:W-:Y:S01]  /*3a10*/  BSSY.RECONVERGENT B1, `(.L_x_80) ;  /* 0x0000036000017945 */ /* 0x000fe20003800200 */
[----:B------:R-:W-:Y:S02]  /*3a20*/  IADD3 R13, PT, PT, R13, -0x7f, RZ ;  /* 0xffffff810d0d7810 */ /* 0x000fe40007ffe0ff */
[----:B------:R-:W-:-:S03]  /*3a30*/  IADD3 R16, PT, PT, -R14, R15, RZ ;  /* 0x0000000f0e107210 */ /* 0x000fc60007ffe1ff */
[C---:B------:R-:W-:Y:S01]  /*3a40*/  IMAD R0, R13.reuse, -0x800000, R0 ;  /* 0xff8000000d007824 */ /* 0x040fe200078e0200 */
[----:B------:R0:W1:Y:S01]  /*3a50*/  MUFU.RCP R14, R16 ;  /* 0x00000010000e7308 */ /* 0x0000620000001000 */
[----:B------:R-:W-:Y:S01]  /*3a60*/  FADD.FTZ R17, -R16, -RZ ;  /* 0x800000ff10117221 */ /* 0x000fe20000010100 */
[----:B0-----:R-:W-:-:S04]  /*3a70*/  IADD3 R16, PT, PT, R13, 0x7f, -R10 ;  /* 0x0000007f0d107810 */ /* 0x001fc80007ffe80a */
[----:B------:R-:W-:Y:S01]  /*3a80*/  IADD3 R9, PT, PT, R16, R9, RZ ;  /* 0x0000000910097210 */ /* 0x000fe20007ffe0ff */
[----:B-1----:R-:W-:-:S04]  /*3a90*/  FFMA R15, R14, R17, 1 ;  /* 0x3f8000000e0f7423 */ /* 0x002fc80000000011 */
[----:B------:R-:W-:-:S04]  /*3aa0*/  FFMA R15, R14, R15, R14 ;  /* 0x0000000f0e0f7223 */ /* 0x000fc8000000000e */
[----:B------:R-:W-:-:S04]  /*3ab0*/  FFMA R14, R0, R15, RZ ;  /* 0x0000000f000e7223 */ /* 0x000fc800000000ff */
[----:B------:R-:W-:-:S04]  /*3ac0*/  FFMA R18, R17, R14, R0 ;  /* 0x0000000e11127223 */ /* 0x000fc80000000000 */
[----:B------:R-:W-:-:S04]  /*3ad0*/  FFMA R14, R15, R18, R14 ;  /* 0x000000120f0e7223 */ /* 0x000fc8000000000e */
[----:B------:R-:W-:-:S04]  /*3ae0*/  FFMA R17, R17, R14, R0 ;  /* 0x0000000e11117223 */ /* 0x000fc80000000000 */
[----:B------:R-:W-:-:S05]  /*3af0*/  FFMA R0, R15, R17, R14 ;  /* 0x000000110f007223 */ /* 0x000fca000000000e */
[----:B------:R-:W-:-:S04]  /*3b00*/  SHF.R.U32.HI R10, RZ, 0x17, R0 ;  /* 0x00000017ff0a7819 */ /* 0x000fc80000011600 */
[----:B------:R-:W-:-:S04]  /*3b10*/  LOP3.LUT R10, R10, 0xff, RZ, 0xc0, !PT ;  /* 0x000000ff0a0a7812 */ /* 0x000fc800078ec0ff */
[----:B------:R-:W-:-:S04]  /*3b20*/  IADD3 R10, PT, PT, R10, R9, RZ ;  /* 0x000000090a0a7210 */ /* 0x000fc80007ffe0ff */
[----:B------:R-:W-:-:S04]  /*3b30*/  IADD3 R13, PT, PT, R10, -0x1, RZ ;  /* 0xffffffff0a0d7810 */ /* 0x000fc80007ffe0ff */
[----:B------:R-:W-:-:S13]  /*3b40*/  ISETP.GE.U32.AND P0, PT, R13, 0xfe, PT ;  /* 0x000000fe0d00780c */ /* 0x000fda0003f06070 */
[----:B------:R-:W-:Y:S05]  /*3b50*/  @!P0 BRA `(.L_x_81) ;  /* 0x0000000000808947 */ /* 0x000fea0003800000 */
[----:B------:R-:W-:-:S13]  /*3b60*/  ISETP.GT.AND P0, PT, R10, 0xfe, PT ;  /* 0x000000fe0a00780c */ /* 0x000fda0003f04270 */
[----:B------:R-:W-:Y:S05]  /*3b70*/  @P0 BRA `(.L_x_82) ;  /* 0x00000000006c0947 */ /* 0x000fea0003800000 */
[----:B------:R-:W-:-:S13]  /*3b80*/  ISETP.GE.AND P0, PT, R10, 0x1, PT ;  /* 0x000000010a00780c */ /* 0x000fda0003f06270 */
[----:B------:R-:W-:Y:S05]  /*3b90*/  @P0 BRA `(.L_x_83) ;  /* 0x0000000000740947 */ /* 0x000fea0003800000 */
[----:B------:R-:W-:Y:S02]  /*3ba0*/  ISETP.GE.AND P0, PT, R10, -0x18, PT ;  /* 0xffffffe80a00780c */ /* 0x000fe40003f06270 */
[----:B------:R-:W-:-:S11]  /*3bb0*/  LOP3.LUT R0, R0, 0x80000000, RZ, 0xc0, !PT ;  /* 0x8000000000007812 */ /* 0x000fd600078ec0ff */
[----:B------:R-:W-:Y:S05]  /*3bc0*/  @!P0 BRA `(.L_x_83) ;  /* 0x0000000000688947 */ /* 0x000fea0003800000 */
[-CC-:B------:R-:W-:Y:S01]  /*3bd0*/  FFMA.RZ R9, R15, R17.reuse, R14.reuse ;  /* 0x000000110f097223 */ /* 0x180fe2000000c00e */
[C---:B------:R-:W-:Y:S02]  /*3be0*/  IADD3 R16, PT, PT, R10.reuse, 0x20, RZ ;  /* 0x000000200a107810 */ /* 0x040fe40007ffe0ff */
[C---:B------:R-:W-:Y:S02]  /*3bf0*/  ISETP.NE.AND P3, PT, R10.reuse, RZ, PT ;  /* 0x000000ff0a00720c */ /* 0x040fe40003f65270 */
[----:B------:R-:W-:Y:S01]  /*3c00*/  LOP3.LUT R13, R9, 0x7fffff, RZ, 0xc0, !PT ;  /* 0x007fffff090d7812 */ /* 0x000fe200078ec0ff */
[CCC-:B------:R-:W-:Y:S01]  /*3c10*/  FFMA.RP R9, R15.reuse, R17.reuse, R14.reuse ;  /* 0x000000110f097223 */ /* 0x1c0fe2000000800e */
[----:B------:R-:W-:Y:S01]  /*3c20*/  FFMA.RM R14, R15, R17, R14 ;  /* 0x000000110f0e7223 */ /* 0x000fe2000000400e */
[----:B------:R-:W-:Y:S02]  /*3c30*/  ISETP.NE.AND P1, PT, R10, RZ, PT ;  /* 0x000000ff0a00720c */ /* 0x000fe40003f25270 */
[----:B------:R-:W-:-:S02]  /*3c40*/  LOP3.LUT R13, R13, 0x800000, RZ, 0xfc, !PT ;  /* 0x008000000d0d7812 */ /* 0x000fc400078efcff */
[----:B------:R-:W-:Y:S02]  /*3c50*/  IADD3 R10, PT, PT, -R10, RZ, RZ ;  /* 0x000000ff0a0a7210 */ /* 0x000fe40007ffe1ff */
[----:B------:R-:W-:Y:S02]  /*3c60*/  SHF.L.U32 R16, R13, R16, RZ ;  /* 0x000000100d107219 */ /* 0x000fe400000006ff */
[----:B------:R-:W-:Y:S02]  /*3c70*/  FSETP.NEU.FTZ.AND P0, PT, R9, R14, PT ;  /* 0x0000000e0900720b */ /* 0x000fe40003f1d000 */
[----:B------:R-:W-:Y:S02]  /*3c80*/  SEL R10, R10, RZ, P3 ;  /* 0x000000ff0a0a7207 */ /* 0x000fe40001800000 */
[----:B------:R-:W-:Y:S02]  /*3c90*/  ISETP.NE.AND P1, PT, R16, RZ, P1 ;  /* 0x000000ff1000720c */ /* 0x000fe40000f25270 */
[----:B------:R-:W-:-:S02]  /*3ca0*/  SHF.R.U32.HI R10, RZ, R10, R13 ;  /* 0x0000000aff0a7219 */ /* 0x000fc4000001160d */
[----:B------:R-:W-:Y:S02]  /*3cb0*/  PLOP3.LUT P0, PT, P0, P1, PT, 0xf8, 0x8f ;  /* 0x00000000008f781c */ /* 0x000fe40000703f70 */
[----:B------:R-:W-:Y:S02]  /*3cc0*/  SHF.R.U32.HI R14, RZ, 0x1, R10 ;  /* 0x00000001ff0e7819 */ /* 0x000fe4000001160a */
[----:B------:R-:W-:-:S04]  /*3cd0*/  SEL R9, RZ, 0x1, !P0 ;  /* 0x00000001ff097807 */ /* 0x000fc80004000000 */
[----:B------:R-:W-:-:S04]  /*3ce0*/  LOP3.LUT R9, R9, 0x1, R14, 0xf8, !PT ;  /* 0x0000000109097812 */ /* 0x000fc800078ef80e */
[----:B------:R-:W-:-:S04]  /*3cf0*/  LOP3.LUT R9, R9, R10, RZ, 0xc0, !PT ;  /* 0x0000000a09097212 */ /* 0x000fc800078ec0ff */
[----:B------:R-:W-:-:S04]  /*3d00*/  IADD3 R9, PT, PT, R14, R9, RZ ;  /* 0x000000090e097210 */ /* 0x000fc80007ffe0ff */
[----:B------:R-:W-:Y:S01]  /*3d10*/  LOP3.LUT R0, R9, R0, RZ, 0xfc, !PT ;  /* 0x0000000009007212 */ /* 0x000fe200078efcff */
[----:B------:R-:W-:Y:S06]  /*3d20*/  BRA `(.L_x_83) ;  /* 0x0000000000107947 */ /* 0x000fec0003800000 */
.L_x_82:
[----:B------:R-:W-:-:S04]  /*3d30*/  LOP3.LUT R0, R0, 0x80000000, RZ, 0xc0, !PT ;  /* 0x8000000000007812 */ /* 0x000fc800078ec0ff */
[----:B------:R-:W-:Y:S01]  /*3d40*/  LOP3.LUT R0, R0, 0x7f800000, RZ, 0xfc, !PT ;  /* 0x7f80000000007812 */ /* 0x000fe200078efcff */
[----:B------:R-:W-:Y:S06]  /*3d50*/  BRA `(.L_x_83) ;  /* 0x0000000000047947 */ /* 0x000fec0003800000 */
.L_x_81:
[----:B------:R-:W-:-:S07]  /*3d60*/  LEA R0, R9, R0, 0x17 ;  /* 0x0000000009007211 */ /* 0x000fce00078eb8ff */
.L_x_83:
[----:B------:R-:W-:Y:S05]  /*3d70*/  BSYNC.RECONVERGENT B1 ;  /* 0x0000000000017941 */ /* 0x000fea0003800200 */
.L_x_80:
[----:B------:R-:W-:Y:S05]  /*3d80*/  BRA `(.L_x_84) ;  /* 0x0000000000207947 */ /* 0x000fea0003800000 */
.L_x_79:
[----:B------:R-:W-:-:S04]  /*3d90*/  LOP3.LUT R0, R15, 0x80000000, R0, 0x48, !PT ;  /* 0x800000000f007812 */ /* 0x000fc800078e4800 */
[----:B------:R-:W-:Y:S01]  /*3da0*/  LOP3.LUT R0, R0, 0x7f800000, RZ, 0xfc, !PT ;  /* 0x7f80000000007812 */ /* 0x000fe200078efcff */
[----:B------:R-:W-:Y:S06]  /*3db0*/  BRA `(.L_x_84) ;  /* 0x0000000000147947 */ /* 0x000fec0003800000 */
.L_x_78:
[----:B------:R-:W-:Y:S01]  /*3dc0*/  LOP3.LUT R0, R15, 0x80000000, R0, 0x48, !PT ;  /* 0x800000000f007812 */ /* 0x000fe200078e4800 */
[----:B------:R-:W-:Y:S06]  /*3dd0*/  BRA `(.L_x_84) ;  /* 0x00000000000c7947 */ /* 0x000fec0003800000 */
.L_x_77:
[----:B------:R-:W0:Y:S01]  /*3de0*/  MUFU.RSQ R0, -QNAN ;  /* 0xffc0000000007908 */ /* 0x000e220000001400 */
[----:B------:R-:W-:Y:S05]  /*3df0*/  BRA `(.L_x_84) ;  /* 0x0000000000047947 */ /* 0x000fea0003800000 */
.L_x_76:
[----:B------:R-:W-:-:S07]  /*3e00*/  FADD.FTZ R0, R0, R3 ;  /* 0x0000000300007221 */ /* 0x000fce0000010000 */
.L_x_84:
[----:B------:R-:W-:Y:S05]  /*3e10*/  BSYNC.RECONVERGENT B0 ;  /* 0x0000000000007941 */ /* 0x000fea0003800200 */
.L_x_74:
[----:B------:R-:W-:Y:S01]  /*3e20*/  HFMA2 R13, -RZ, RZ, 0, 0 ;  /* 0x00000000ff0d7431 */ /* 0x000fe200000001ff */
[----:B0-----:R-:W-:-:S03]  /*3e30*/  MOV R9, R0 ;  /* 0x0000000000097202 */ /* 0x001fc60000000f00 */
[----:B------:R-:W-:Y:S05]  /*3e40*/  RET.REL.NODEC R12 `(_Z11row_softmaxPfS_i) ;  /* 0xffffffc00c6c7950 */ /* 0x000fea0003c3ffff */
.L_x_85:
[----:B------:R-:W-:-:S00]  /*3e50*/  BRA `(.L_x_85) ;  /* 0xfffffffc00fc7947 */ /* 0x000fc0000383ffff */
[----:B------:R-:W-:-:S00]  /*3e60*/  NOP ;  /* 0x0000000000007918 */ /* 0x000fc00000000000 */
        /* <DEDUP_REMOVED lines=9> */
.L_x_114:


//--------------------- .text._Z8naive_pvPfS_S_iii --------------------------
	.section	.text._Z8naive_pvPfS_S_iii,"ax",@progbits
	.align	128
        .global         _Z8naive_pvPfS_S_iii
        .type           _Z8naive_pvPfS_S_iii,@function
        .size           _Z8naive_pvPfS_S_iii,(.L_x_116 - _Z8naive_pvPfS_S_iii)
        .other          _Z8naive_pvPfS_S_iii,@"STO_CUDA_ENTRY STV_DEFAULT"
_Z8naive_pvPfS_S_iii:
.text._Z8naive_pvPfS_S_iii:
[----:B------:R-:W-:Y:S08]  /*0000*/  LDC R1, c[0x0][0x37c] ;  /* 0x0000df00ff017b82 */ /* 0x000ff00000000800 */
[----:B------:R-:W0:Y:S01]  /*0010*/  LDC R4, c[0x0][0x39c] ;  /* 0x0000e700ff047b82 */ /* 0x000e220000000800 */
[----:B------:R-:W0:Y:S01]  /*0020*/  LDCU UR5, c[0x0][0x3a0] ;  /* 0x00007400ff0577ac */ /* 0x000e220008000800 */
[----:B------:R-:W1:Y:S01]  /*0030*/  S2R R3, SR_CTAID.X ;  /* 0x0000000000037919 */ /* 0x000e620000002500 */
[----:B0-----:R-:W-:-:S04]  /*0040*/  VIMNMX R0, PT, PT, R4, UR5, PT ;  /* 0x0000000504007c48 */ /* 0x001fc8000bfe0100 */
[----:B------:R-:W-:Y:S02]  /*0050*/  ISETP.GE.AND P0, PT, R0, 0x1, PT ;  /* 0x000000010000780c */ /* 0x000fe40003f06270 */
[----:B------:R-:W0:Y:S11]  /*0060*/  S2R R0, SR_TID.X ;  /* 0x0000000000007919 */ /* 0x000e360000002100 */
[----:B-1----:R-:W-:Y:S05]  /*0070*/  @!P0 EXIT ;  /* 0x000000000000894d */ /* 0x002fea0003800000 */
[----:B------:R-:W1:Y:S01]  /*0080*/  LDC R2, c[0x0][0x398] ;  /* 0x0000e600ff027b82 */ /* 0x000e620000000800 */
[----:B------:R-:W0:Y:S01]  /*0090*/  LDCU UR4, c[0x0][0x360] ;  /* 0x00006c00ff0477ac */ /* 0x000e220008000800 */
[----:B------:R-:W2:Y:S01]  /*00a0*/  LDCU.64 UR8, c[0x0][0x358] ;  /* 0x00006b00ff0877ac */ /* 0x000ea20008000a00 */
[----:B0-----:R-:W-:-:S04]  /*00b0*/  IMAD R0, R3, UR4, R0 ;  /* 0x0000000403007c24 */ /* 0x001fc8000f8e0200 */
[----:B------:R-:W-:Y:S01]  /*00c0*/  IMAD R0, R0, UR5, RZ ;  /* 0x0000000500007c24 */ /* 0x000fe2000f8e02ff */
[----:B-1----:R-:W-:-:S04]  /*00d0*/  ISETP.GE.AND P0, PT, R2, 0x1, PT ;  /* 0x000000010200780c */ /* 0x002fc80003f06270 */
[----:B------:R-:W-:-:S09]  /*00e0*/  IADD3 R3, PT, PT, R0, UR5, RZ ;  /* 0x0000000500037c10 */ /* 0x000fd2000fffe0ff */
[----:B--2---:R-:W-:Y:S05]  /*00f0*/  @!P0 BRA `(.L_x_86) ;  /* 0x00000008005c8947 */ /* 0x004fea0003800000 */
[----:B------:R-:W0:Y:S01]  /*0100*/  LDCU.64 UR6, c[0x0][0x380] ;  /* 0x00007000ff0677ac */ /* 0x000e220008000a00 */
[----:B------:R-:W-:Y:S02]  /*0110*/  LOP3.LUT R2, R2, 0x3, RZ, 0xc0, !PT ;  /* 0x0000000302027812 */ /* 0x000fe400078ec0ff */
[----:B------:R-:W-:Y:S01]  /*0120*/  SHF.L.U32 R4, R4, 0x3, RZ ;  /* 0x0000000304047819 */ /* 0x000fe200000006ff */
[----:B0-----:R-:W-:-:S04]  /*0130*/  UIADD3 UR5, UP0, UPT, UR6, 0x10, URZ ;  /* 0x0000001006057890 */ /* 0x001fc8000ff1e0ff */
[----:B------:R-:W-:-:S12]  /*0140*/  UIADD3.X UR6, UPT, UPT, URZ, UR7, URZ, UP0, !UPT ;  /* 0x00000007ff067290 */ /* 0x000fd800087fe4ff */
.L_x_92:
[----:B0-----:R-:W0:Y:S01]  /*0150*/  LDCU UR4, c[0x0][0x398] ;  /* 0x00007300ff0477ac */ /* 0x001e220008000800 */
[----:B------:R-:W-:Y:S01]  /*0160*/  MOV R5, R0 ;  /* 0x0000000000057202 */ /* 0x000fe20000000f00 */
[----:B------:R-:W-:Y:S02]  /*0170*/  HFMA2 R8, -RZ, RZ, 0, 0 ;  /* 0x00000000ff087431 */ /* 0x000fe400000001ff */
[C---:B0-----:R-:W-:Y:S01]  /*0180*/  IMAD R6, R0.reuse, UR4, RZ ;  /* 0x0000000400067c24 */ /* 0x041fe2000f8e02ff */
[----:B------:R-:W-:-:S04]  /*0190*/  IADD3 R0, PT, PT, R0, 0x1, RZ ;  /* 0x0000000100007810 */ /* 0x000fc80007ffe0ff */
[----:B------:R-:W-:-:S13]  /*01a0*/  ISETP.GE.AND P0, PT, R0, R3, PT ;  /* 0x000000030000720c */ /* 0x000fda0003f06270 */
.L_x_91:
[----:B0-----:R-:W0:Y:S01]  /*01b0*/  LDC R7, c[0x0][0x398] ;  /* 0x0000e600ff077b82 */ /* 0x001e220000000800 */
[----:B------:R-:W-:Y:S01]  /*01c0*/  MOV R18, RZ ;  /* 0x000000ff00127202 */ /* 0x000fe20000000f00 */
[----:B------:R-:W-:Y:S01]  /*01d0*/  IMAD.MOV.U32 R9, RZ, RZ, RZ ;  /* 0x000000ffff097224 */ /* 0x000fe200078e00ff */
[----:B0-----:R-:W-:-:S13]  /*01e0*/  ISETP.GE.U32.AND P1, PT, R7, 0x8, PT ;  /* 0x000000080700780c */ /* 0x001fda0003f26070 */
[----:B------:R-:W-:Y:S05]  /*01f0*/  @!P1 BRA `(.L_x_87) ;  /* 0x0000000000f49947 */ /* 0x000fea0003800000 */
[----:B------:R-:W0:Y:S01]  /*0200*/  LDC R15, c[0x0][0x39c] ;  /* 0x0000e700ff0f7b82 */ /* 0x000e220000000800 */
[----:B------:R-:W-:Y:S02]  /*0210*/  LOP3.LUT R24, R7, 0x7ffffff8, RZ, 0xc0, !PT ;  /* 0x7ffffff807187812 */ /* 0x000fe400078ec0ff */
[----:B------:R-:W-:Y:S02]  /*0220*/  MOV R18, RZ ;  /* 0x000000ff00127202 */ /* 0x000fe40000000f00 */
[----:B------:R-:W-:Y:S02]  /*0230*/  MOV R10, R6 ;  /* 0x00000006000a7202 */ /* 0x000fe40000000f00 */
[----:B------:R-:W-:Y:S01]  /*0240*/  IADD3 R24, PT, PT, -R24, RZ, RZ ;  /* 0x000000ff18187210 */ /* 0x000fe20007ffe1ff */
[----:B------:R-:W1:Y:S01]  /*0250*/  LDC.64 R12, c[0x0][0x388] ;  /* 0x0000e200ff0c7b82 */ /* 0x000e620000000a00 */
[----:B0-----:R-:W-:Y:S01]  /*0260*/  IADD3 R11, PT, PT, R8, R15, RZ ;  /* 0x0000000f080b7210 */ /* 0x001fe20007ffe0ff */
[C-C-:B------:R-:W-:Y:S01]  /*0270*/  IMAD R25, R15.reuse, 0x3, R8.reuse ;  /* 0x000000030f197824 */ /* 0x140fe200078e0208 */
[C---:B------:R-:W-:Y:S01]  /*0280*/  LEA R9, R15.reuse, R8, 0x1 ;  /* 0x000000080f097211 */ /* 0x040fe200078e08ff */
[----:B------:R-:W-:-:S02]  /*0290*/  IMAD R27, R15, 0x4, R8 ;  /* 0x000000040f1b7824 */ /* 0x000fc400078e0208 */
[C-C-:B------:R-:W-:Y:S02]  /*02a0*/  IMAD R29, R15.reuse, 0x5, R8.reuse ;  /* 0x000000050f1d7824 */ /* 0x140fe400078e0208 */
[C-C-:B------:R-:W-:Y:S02]  /*02b0*/  IMAD R26, R15.reuse, 0x6, R8.reuse ;  /* 0x000000060f1a7824 */ /* 0x140fe400078e0208 */
[----:B------:R-:W-:Y:S02]  /*02c0*/  IMAD R28, R15, 0x7, R8 ;  /* 0x000000070f1c7824 */ /* 0x000fe400078e0208 */
[----:B-1----:R-:W-:-:S07]  /*02d0*/  IMAD.WIDE.U32 R14, R8, 0x4, R12 ;  /* 0x00000004080e7825 */ /* 0x002fce00078e000c */
.L_x_88:
[----:B------:R-:W-:Y:S01]  /*02e0*/  MOV R16, UR5 ;  /* 0x0000000500107c02 */ /* 0x000fe20008000f00 */
[----:B------:R-:W2:Y:S01]  /*02f0*/  LDG.E R20, desc[UR8][R14.64] ;  /* 0x000000080e147981 */ /* 0x000ea2000c1e1900 */
[----:B------:R-:W-:-:S03]  /*0300*/  MOV R17, UR6 ;  /* 0x0000000600117c02 */ /* 0x000fc60008000f00 */
[----:B------:R-:W-:-:S05]  /*0310*/  IMAD.WIDE R16, R10, 0x4, R16 ;  /* 0x000000040a107825 */ /* 0x000fca00078e0210 */
[----:B------:R-:W2:Y:S01]  /*0320*/  LDG.E R19, desc[UR8][R16.64+-0x10] ;  /* 0xfffff00810137981 */ /* 0x000ea2000c1e1900 */
[----:B------:R-:W-:-:S03]  /*0330*/  IMAD.WIDE.U32 R22, R11, 0x4, R12 ;  /* 0x000000040b167825 */ /* 0x000fc600078e000c */
[----:B------:R-:W3:Y:S04]  /*0340*/  LDG.E R21, desc[UR8][R16.64+-0x8] ;  /* 0xfffff80810157981 */ /* 0x000ee8000c1e1900 */
[----:B------:R-:W4:Y:S01]  /*0350*/  LDG.E R22, desc[UR8][R22.64] ;  /* 0x0000000816167981 */ /* 0x000f22000c1e1900 */
[----:B--2---:R-:W-:-:S03]  /*0360*/  FFMA R19, R19, R20, R18 ;  /* 0x0000001413137223 */ /* 0x004fc60000000012 */
[----:B------:R-:W4:Y:S02]  /*0370*/  LDG.E R18, desc[UR8][R16.64+-0xc] ;  /* 0xfffff40810127981 */ /* 0x000f24000c1e1900 */
[----:B----4-:R-:W-:Y:S01]  /*0380*/  FFMA R20, R18, R22, R19 ;  /* 0x0000001612147223 */ /* 0x010fe20000000013 */
[----:B------:R-:W-:-:S06]  /*0390*/  IMAD.WIDE.U32 R18, R9, 0x4, R12 ;  /* 0x0000000409127825 */ /* 0x000fcc00078e000c */
[----:B------:R-:W3:Y:S04]  /*03a0*/  LDG.E R18, desc[UR8][R18.64] ;  /* 0x0000000812127981 */ /* 0x000ee8000c1e1900 */
[----:B------:R-:W2:Y:S01]  /*03b0*/  LDG.E R19, desc[UR8][R16.64+-0x4] ;  /* 0xfffffc0810137981 */ /* 0x000ea2000c1e1900 */
[----:B---3--:R-:W-:Y:S01]  /*03c0*/  FFMA R18, R21, R18, R20 ;  /* 0x0000001215127223 */ /* 0x008fe20000000014 */
[----:B------:R-:W-:-:S06]  /*03d0*/  IMAD.WIDE.U32 R20, R25, 0x4, R12 ;  /* 0x0000000419147825 */ /* 0x000fcc00078e000c */
[----:B------:R-:W2:Y:S01]  /*03e0*/  LDG.E R20, desc[UR8][R20.64] ;  /* 0x0000000814147981 */ /* 0x000ea2000c1e1900 */
[----:B------:R-:W-:-:S06]  /*03f0*/  IMAD.WIDE.U32 R22, R27, 0x4, R12 ;  /* 0x000000041b167825 */ /* 0x000fcc00078e000c */
[----:B------:R-:W3:Y:S01]  /*0400*/  LDG.E R22, desc[UR8][R22.64] ;  /* 0x0000000816167981 */ /* 0x000ee2000c1e1900 */
[----:B--2---:R-:W-:-:S03]  /*0410*/  FFMA R18, R19, R20, R18 ;  /* 0x0000001413127223 */ /* 0x004fc60000000012 */
[----:B------:R-:W3:Y:S02]  /*0420*/  LDG.E R19, desc[UR8][R16.64] ;  /* 0x0000000810137981 */ /* 0x000ee4000c1e1900 */
[----:B---3--:R-:W-:Y:S01]  /*0430*/  FFMA R22, R19, R22, R18 ;  /* 0x0000001613167223 */ /* 0x008fe20000000012 */
[----:B------:R-:W-:-:S06]  /*0440*/  IMAD.WIDE.U32 R18, R29, 0x4, R12 ;  /* 0x000000041d127825 */ /* 0x000fcc00078e000c */
[----:B------:R-:W2:Y:S04]  /*0450*/  LDG.E R18, desc[UR8][R18.64] ;  /* 0x0000000812127981 */ /* 0x000ea8000c1e1900 */
[----:B------:R-:W2:Y:S01]  /*0460*/  LDG.E R19, desc[UR8][R16.64+0x4] ;  /* 0x0000040810137981 */ /* 0x000ea2000c1e1900 */
[----:B------:R-:W-:-:S06]  /*0470*/  IMAD.WIDE.U32 R20, R26, 0x4, R12 ;  /* 0x000000041a147825 */ /* 0x000fcc00078e000c */
[----:B------:R-:W3:Y:S01]  /*0480*/  LDG.E R20, desc[UR8][R20.64] ;  /* 0x0000000814147981 */ /* 0x000ee2000c1e1900 */
[----:B--2---:R-:W-:-:S03]  /*0490*/  FFMA R18, R19, R18, R22 ;  /* 0x0000001213127223 */ /* 0x004fc60000000016 */
[----:B------:R-:W3:Y:S01]  /*04a0*/  LDG.E R19, desc[UR8][R16.64+0x8] ;  /* 0x0000080810137981 */ /* 0x000ee2000c1e1900 */
[----:B------:R-:W-:-:S06]  /*04b0*/  IMAD.WIDE.U32 R22, R28, 0x4, R12 ;  /* 0x000000041c167825 */ /* 0x000fcc00078e000c */
[----:B------:R-:W2:Y:S01]  /*04c0*/  LDG.E R22, desc[UR8][R22.64] ;  /* 0x0000000816167981 */ /* 0x000ea2000c1e1900 */
[----:B------:R-:W-:-:S04]  /*04d0*/  IADD3 R24, PT, PT, R24, 0x8, RZ ;  /* 0x0000000818187810 */ /* 0x000fc80007ffe0ff */
[----:B------:R-:W-:Y:S01]  /*04e0*/  ISETP.NE.AND P1, PT, R24, RZ, PT ;  /* 0x000000ff1800720c */ /* 0x000fe20003f25270 */
[----:B---3--:R-:W-:Y:S02]  /*04f0*/  FFMA R18, R19, R20, R18 ;  /* 0x0000001413127223 */ /* 0x008fe40000000012 */
[----:B------:R-:W2:Y:S01]  /*0500*/  LDG.E R19, desc[UR8][R16.64+0xc] ;  /* 0x00000c0810137981 */ /* 0x000ea2000c1e1900 */
[C---:B------:R-:W-:Y:S01]  /*0510*/  IADD3 R11, PT, PT, R4.reuse, R11, RZ ;  /* 0x0000000b040b7210 */ /* 0x040fe20007ffe0ff */
[C---:B------:R-:W-:Y:S01]  /*0520*/  IMAD.IADD R25, R4.reuse, 0x1, R25 ;  /* 0x0000000104197824 */ /* 0x040fe200078e0219 */
[C---:B------:R-:W-:Y:S01]  /*0530*/  IADD3 R9, PT, PT, R4.reuse, R9, RZ ;  /* 0x0000000904097210 */ /* 0x040fe20007ffe0ff */
[C---:B------:R-:W-:Y:S01]  /*0540*/  IMAD.WIDE.U32 R14, R4.reuse, 0x4, R14 ;  /* 0x00000004040e7825 */ /* 0x040fe200078e000e */
[C---:B------:R-:W-:Y:S02]  /*0550*/  IADD3 R27, PT, PT, R4.reuse, R27, RZ ;  /* 0x0000001b041b7210 */ /* 0x040fe40007ffe0ff */
[----:B------:R-:W-:-:S02]  /*0560*/  IADD3 R29, PT, PT, R4, R29, RZ ;  /* 0x0000001d041d7210 */ /* 0x000fc40007ffe0ff */
[C---:B------:R-:W-:Y:S02]  /*0570*/  IADD3 R26, PT, PT, R4.reuse, R26, RZ ;  /* 0x0000001a041a7210 */ /* 0x040fe40007ffe0ff */
[----:B------:R-:W-:Y:S02]  /*0580*/  IADD3 R28, PT, PT, R4, R28, RZ ;  /* 0x0000001c041c7210 */ /* 0x000fe40007ffe0ff */
[----:B------:R-:W-:Y:S01]  /*0590*/  IADD3 R10, PT, PT, R10, 0x8, RZ ;  /* 0x000000080a0a7810 */ /* 0x000fe20007ffe0ff */
[----:B--2---:R-:W-:Y:S01]  /*05a0*/  FFMA R18, R19, R22, R18 ;  /* 0x0000001613127223 */ /* 0x004fe20000000012 */
[----:B------:R-:W-:Y:S06]  /*05b0*/  @P1 BRA `(.L_x_88) ;  /* 0xfffffffc00481947 */ /* 0x000fec000383ffff */
[----:B------:R-:W-:-:S07]  /*05c0*/  LOP3.LUT R9, R7, 0x7ffffff8, RZ, 0xc0, !PT ;  /* 0x7ffffff807097812 */ /* 0x000fce00078ec0ff */
.L_x_87:
[----:B------:R-:W0:Y:S02]  /*05d0*/  LDCU UR4, c[0x0][0x398] ;  /* 0x00007300ff0477ac */ /* 0x000e240008000800 */
[----:B0-----:R-:W-:-:S04]  /*05e0*/  ULOP3.LUT UR4, UR4, 0x7, URZ, 0xc0, !UPT ;  /* 0x0000000704047892 */ /* 0x001fc8000f8ec0ff */
[----:B------:R-:W-:-:S09]  /*05f0*/  UISETP.NE.AND UP0, UPT, UR4, URZ, UPT ;  /* 0x000000ff0400728c */ /* 0x000fd2000bf05270 */
[----:B------:R-:W-:Y:S05]  /*0600*/  BRA.U !UP0, `(.L_x_89) ;  /* 0x0000000108f07547 */ /* 0x000fea000b800000 */
[----:B------:R-:W-:Y:S01]  /*0610*/  UIADD3 UR4, UPT, UPT, UR4, -0x1, URZ ;  /* 0xffffffff04047890 */ /* 0x000fe2000fffe0ff */
[----:B------:R-:W-:-:S03]  /*0620*/  ISETP.NE.AND P1, PT, R2, RZ, PT ;  /* 0x000000ff0200720c */ /* 0x000fc60003f25270 */
[----:B------:R-:W-:-:S09]  /*0630*/  UISETP.GE.U32.AND UP0, UPT, UR4, 0x3, UPT ;  /* 0x000000030400788c */ /* 0x000fd2000bf06070 */
[----:B------:R-:W-:Y:S05]  /*0640*/  BRA.U !UP0, `(.L_x_90) ;  /* 0x0000000108687547 */ /* 0x000fea000b800000 */
[----:B------:R-:W0:Y:S01]  /*0650*/  LDC R22, c[0x0][0x39c] ;  /* 0x0000e700ff167b82 */ /* 0x000e220000000800 */
[----:B------:R-:W-:-:S07]  /*0660*/  IMAD.IADD R15, R6, 0x1, R9 ;  /* 0x00000001060f7824 */ /* 0x000fce00078e0209 */
[----:B------:R-:W1:Y:S08]  /*0670*/  LDC.64 R12, c[0x0][0x388] ;  /* 0x0000e200ff0c7b82 */ /* 0x000e700000000a00 */
[----:B------:R-:W2:Y:S01]  /*0680*/  LDC.64 R10, c[0x0][0x380] ;  /* 0x0000e000ff0a7b82 */ /* 0x000ea20000000a00 */
[----:B0-----:R-:W-:-:S05]  /*0690*/  IMAD R17, R9, R22, R8 ;  /* 0x0000001609117224 */ /* 0x001fca00078e0208 */
[C---:B------:R-:W-:Y:S01]  /*06a0*/  IADD3 R19, PT, PT, R17.reuse, R22, RZ ;  /* 0x0000001611137210 */ /* 0x040fe20007ffe0ff */
[----:B-1----:R-:W-:-:S03]  /*06b0*/  IMAD.WIDE.U32 R16, R17, 0x4, R12 ;  /* 0x0000000411107825 */ /* 0x002fc600078e000c */
[-C--:B------:R-:W-:Y:S01]  /*06c0*/  IADD3 R23, PT, PT, R19, R22.reuse, RZ ;  /* 0x0000001613177210 */ /* 0x080fe20007ffe0ff */
[----:B--2---:R-:W-:Y:S02]  /*06d0*/  IMAD.WIDE R10, R15, 0x4, R10 ;  /* 0x000000040f0a7825 */ /* 0x004fe400078e020a */
[----:B------:R-:W2:Y:S02]  /*06e0*/  LDG.E R16, desc[UR8][R16.64] ;  /* 0x0000000810107981 */ /* 0x000ea4000c1e1900 */
[--C-:B------:R-:W-:Y:S01]  /*06f0*/  IMAD.WIDE.U32 R14, R19, 0x4, R12.reuse ;  /* 0x00000004130e7825 */ /* 0x100fe200078e000c */
[C---:B------:R-:W-:Y:S01]  /*0700*/  IADD3 R25, PT, PT, R23.reuse, R22, RZ ;  /* 0x0000001617197210 */ /* 0x040fe20007ffe0ff */
[----:B------:R-:W2:Y:S02]  /*0710*/  LDG.E R19, desc[UR8][R10.64] ;  /* 0x000000080a137981 */ /* 0x000ea4000c1e1900 */
[--C-:B------:R-:W-:Y:S02]  /*0720*/  IMAD.WIDE.U32 R20, R23, 0x4, R12.reuse ;  /* 0x0000000417147825 */ /* 0x100fe400078e000c */
[----:B------:R-:W3:Y:S02]  /*0730*/  LDG.E R14, desc[UR8][R14.64] ;  /* 0x000000080e0e7981 */ /* 0x000ee4000c1e1900 */
[----:B------:R-:W-:-:S02]  /*0740*/  IMAD.WIDE.U32 R12, R25, 0x4, R12 ;  /* 0x00000004190c7825 */ /* 0x000fc400078e000c */
[----:B------:R-:W3:Y:S04]  /*0750*/  LDG.E R23, desc[UR8][R10.64+0x4] ;  /* 0x000004080a177981 */ /* 0x000ee8000c1e1900 */
[----:B------:R-:W4:Y:S04]  /*0760*/  LDG.E R20, desc[UR8][R20.64] ;  /* 0x0000000814147981 */ /* 0x000f28000c1e1900 */
[----:B------:R-:W4:Y:S04]  /*0770*/  LDG.E R25, desc[UR8][R10.64+0x8] ;  /* 0x000008080a197981 */ /* 0x000f28000c1e1900 */
[----:B------:R-:W5:Y:S04]  /*0780*/  LDG.E R27, desc[UR8][R10.64+0xc] ;  /* 0x00000c080a1b7981 */ /* 0x000f68000c1e1900 */
[----:B------:R-:W5:Y:S01]  /*0790*/  LDG.E R12, desc[UR8][R12.64] ;  /* 0x000000080c0c7981 */ /* 0x000f62000c1e1900 */
[----:B------:R-:W-:Y:S01]  /*07a0*/  IADD3 R9, PT, PT, R9, 0x4, RZ ;  /* 0x0000000409097810 */ /* 0x000fe20007ffe0ff */
[----:B--2---:R-:W-:-:S04]  /*07b0*/  FFMA R16, R19, R16, R18 ;  /* 0x0000001013107223 */ /* 0x004fc80000000012 */
[----:B---3--:R-:W-:-:S04]  /*07c0*/  FFMA R16, R23, R14, R16 ;  /* 0x0000000e17107223 */ /* 0x008fc80000000010 */
[----:B----4-:R-:W-:-:S04]  /*07d0*/  FFMA R16, R25, R20, R16 ;  /* 0x0000001419107223 */ /* 0x010fc80000000010 */
[----:B-----5:R-:W-:-:S07]  /*07e0*/  FFMA R18, R27, R12, R16 ;  /* 0x0000000c1b127223 */ /* 0x020fce0000000010 */
.L_x_90:
[----:B------:R-:W-:Y:S05]  /*07f0*/  @!P1 BRA `(.L_x_89) ;  /* 0x0000000000749947 */ /* 0x000fea0003800000 */
[----:B------:R-:W-:Y:S01]  /*0800*/  ISETP.NE.AND P1, PT, R2, 0x1, PT ;  /* 0x000000010200780c */ /* 0x000fe20003f25270 */
[----:B------:R-:W0:Y:S01]  /*0810*/  LDC.64 R10, c[0x0][0x388] ;  /* 0x0000e200ff0a7b82 */ /* 0x000e220000000a00 */
[----:B------:R-:W-:-:S04]  /*0820*/  LOP3.LUT R7, R7, 0x1, RZ, 0xc0, !PT ;  /* 0x0000000107077812 */ /* 0x000fc800078ec0ff */
[----:B------:R-:W-:-:S03]  /*0830*/  ISETP.NE.U32.AND P2, PT, R7, 0x1, PT ;  /* 0x000000010700780c */ /* 0x000fc60003f45070 */
[----:B------:R-:W1:Y:S04]  /*0840*/  LDC.64 R20, c[0x0][0x380] ;  /* 0x0000e000ff147b82 */ /* 0x000e680000000a00 */
[----:B------:R-:W-:-:S04]  /*0850*/  @P1 IADD3 R19, PT, PT, R6, R9, RZ ;  /* 0x0000000906131210 */ /* 0x000fc80007ffe0ff */
[----:B------:R-:W2:Y:S08]  /*0860*/  @P1 LDC R16, c[0x0][0x39c] ;  /* 0x0000e700ff101b82 */ /* 0x000eb00000000800 */
[----:B------:R-:W3:Y:S08]  /*0870*/  @!P2 LDC R7, c[0x0][0x39c] ;  /* 0x0000e700ff07ab82 */ /* 0x000ef00000000800 */
[----:B------:R-:W4:Y:S01]  /*0880*/  LDC.64 R12, c[0x0][0x380] ;  /* 0x0000e000ff0c7b82 */ /* 0x000f220000000a00 */
[----:B-1----:R-:W-:-:S05]  /*0890*/  @P1 IMAD.WIDE R20, R19, 0x4, R20 ;  /* 0x0000000413141825 */ /* 0x002fca00078e0214 */
[----:B------:R-:W5:Y:S02]  /*08a0*/  @P1 LDG.E R22, desc[UR8][R20.64+0x4] ;  /* 0x0000040814161981 */ /* 0x000f64000c1e1900 */
[----:B------:R-:W1:Y:S01]  /*08b0*/  LDC.64 R14, c[0x0][0x388] ;  /* 0x0000e200ff0e7b82 */ /* 0x000e620000000a00 */
[C---:B--2---:R-:W-:Y:S01]  /*08c0*/  @P1 IMAD R17, R9.reuse, R16, R8 ;  /* 0x0000001009111224 */ /* 0x044fe200078e0208 */
[----:B------:R-:W-:-:S03]  /*08d0*/  @P1 IADD3 R9, PT, PT, R9, 0x2, RZ ;  /* 0x0000000209091810 */ /* 0x000fc60007ffe0ff */
[C---:B------:R-:W-:Y:S01]  /*08e0*/  @P1 IMAD.IADD R23, R17.reuse, 0x1, R16 ;  /* 0x0000000111171824 */ /* 0x040fe200078e0210 */
[----:B------:R-:W-:Y:S01]  /*08f0*/  @!P2 IADD3 R19, PT, PT, R6, R9, RZ ;  /* 0x000000090613a210 */ /* 0x000fe20007ffe0ff */
[----:B0-----:R-:W-:-:S04]  /*0900*/  @P1 IMAD.WIDE.U32 R16, R17, 0x4, R10 ;  /* 0x0000000411101825 */ /* 0x001fc800078e000a */
[----:B------:R-:W-:Y:S02]  /*0910*/  @P1 IMAD.WIDE.U32 R10, R23, 0x4, R10 ;  /* 0x00000004170a1825 */ /* 0x000fe400078e000a */
[----:B------:R-:W2:Y:S02]  /*0920*/  @P1 LDG.E R17, desc[UR8][R16.64] ;  /* 0x0000000810111981 */ /* 0x000ea4000c1e1900 */
[----:B---3--:R-:W-:Y:S02]  /*0930*/  @!P2 IMAD R7, R9, R7, R8 ;  /* 0x000000070907a224 */ /* 0x008fe400078e0208 */
[----:B------:R-:W2:Y:S01]  /*0940*/  @P1 LDG.E R9, desc[UR8][R20.64] ;  /* 0x0000000814091981 */ /* 0x000ea2000c1e1900 */
[----:B----4-:R-:W-:-:S03]  /*0950*/  @!P2 IMAD.WIDE R12, R19, 0x4, R12 ;  /* 0x00000004130ca825 */ /* 0x010fc600078e020c */
[----:B------:R-:W5:Y:S01]  /*0960*/  @P1 LDG.E R10, desc[UR8][R10.64] ;  /* 0x000000080a0a1981 */ /* 0x000f62000c1e1900 */
[----:B-1----:R-:W-:-:S03]  /*0970*/  @!P2 IMAD.WIDE.U32 R14, R7, 0x4, R14 ;  /* 0x00000004070ea825 */ /* 0x002fc600078e000e */
[----:B------:R-:W3:Y:S04]  /*0980*/  @!P2 LDG.E R13, desc[UR8][R12.64] ;  /* 0x000000080c0da981 */ /* 0x000ee8000c1e1900 */
[----:B------:R-:W3:Y:S01]  /*0990*/  @!P2 LDG.E R14, desc[UR8][R14.64] ;  /* 0x000000080e0ea981 */ /* 0x000ee2000c1e1900 */
[----:B--2---:R-:W-:-:S04]  /*09a0*/  @P1 FFMA R9, R9, R17, R18 ;  /* 0x0000001109091223 */ /* 0x004fc80000000012 */
[----:B-----5:R-:W-:-:S04]  /*09b0*/  @P1 FFMA R18, R22, R10, R9 ;  /* 0x0000000a16121223 */ /* 0x020fc80000000009 */
[----:B---3--:R-:W-:-:S07]  /*09c0*/  @!P2 FFMA R18, R13, R14, R18 ;  /* 0x0000000e0d12a223 */ /* 0x008fce0000000012 */
.L_x_89:
[----:B------:R-:W0:Y:S01]  /*09d0*/  LDC.64 R10, c[0x0][0x390] ;  /* 0x0000e400ff0a7b82 */ /* 0x000e220000000a00 */
[----:B------:R-:W1:Y:S02]  /*09e0*/  LDCU UR4, c[0x0][0x39c] ;  /* 0x00007380ff0477ac */ /* 0x000e640008000800 */
[----:B-1----:R-:W-:Y:S01]  /*09f0*/  IMAD R7, R5, UR4, R8 ;  /* 0x0000000405077c24 */ /* 0x002fe2000f8e0208 */
[----:B------:R-:W-:-:S03]  /*0a00*/  IADD3 R8, PT, PT, R8, 0x1, RZ ;  /* 0x0000000108087810 */ /* 0x000fc60007ffe0ff */
[----:B0-----:R-:W-:Y:S01]  /*0a10*/  IMAD.WIDE R10, R7, 0x4, R10 ;  /* 0x00000004070a7825 */ /* 0x001fe200078e020a */
[----:B------:R-:W-:-:S04]  /*0a20*/  ISETP.NE.AND P1, PT, R8, UR4, PT ;  /* 0x0000000408007c0c */ /* 0x000fc8000bf25270 */
[----:B------:R0:W-:Y:S09]  /*0a30*/  STG.E desc[UR8][R10.64], R18 ;  /* 0x000000120a007986 */ /* 0x0001f2000c101908 */
[----:B------:R-:W-:Y:S05]  /*0a40*/  @P1 BRA `(.L_x_91) ;  /* 0xfffffff400d81947 */ /* 0x000fea000383ffff */
[----:B------:R-:W-:Y:S05]  /*0a50*/  @!P0 BRA `(.L_x_92) ;  /* 0xfffffff400bc8947 */ /* 0x000fea000383ffff */
[----:B------:R-:W-:Y:S05]  /*0a60*/  EXIT ;  /* 0x000000000000794d */ /* 0x000fea0003800000 */
.L_x_86:
[C---:B------:R-:W-:Y:S02]  /*0a70*/  LOP3.LUT R12, R4.reuse, 0x7, RZ, 0xc0, !PT ;  /* 0x00000007040c7812 */ /* 0x040fe400078ec0ff */
[----:B------:R-:W-:Y:S02]  /*0a80*/  LOP3.LUT R13, R4, 0x3, RZ, 0xc0, !PT ;  /* 0x00000003040d7812 */ /* 0x000fe400078ec0ff */
[----:B------:R-:W-:-:S04]  /*0a90*/  IADD3 R2, PT, PT, R12, -0x1, RZ ;  /* 0xffffffff0c027810 */ /* 0x000fc80007ffe0ff */
[----:B------:R-:W-:Y:S02]  /*0aa0*/  ISETP.GE.U32.AND P0, PT, R2, 0x3, PT ;  /* 0x000000030200780c */ /* 0x000fe40003f06070 */
[----:B------:R-:W-:-:S11]  /*0ab0*/  LOP3.LUT R2, R4, 0x7ffffff8, RZ, 0xc0, !PT ;  /* 0x7ffffff804027812 */ /* 0x000fd600078ec0ff */
.L_x_97:
[----:B0-----:R-:W0:Y:S01]  /*0ac0*/  LDC R10, c[0x0][0x39c] ;  /* 0x0000e700ff0a7b82 */ /* 0x001e220000000800 */
[----:B------:R-:W-:Y:S01]  /*0ad0*/  MOV R11, R0 ;  /* 0x00000000000b7202 */ /* 0x000fe20000000f00 */
[----:B------:R-:W-:Y:S02]  /*0ae0*/  VIADD R0, R0, 0x1 ;  /* 0x0000000100007836 */ /* 0x000fe40000000000 */
[----:B--2---:R-:W-:-:S03]  /*0af0*/  HFMA2 R6, -RZ, RZ, 0, 0 ;  /* 0x00000000ff067431 */ /* 0x004fc600000001ff */
[----:B------:R-:W-:Y:S02]  /*0b00*/  ISETP.GE.AND P1, PT, R0, R3, PT ;  /* 0x000000030000720c */ /* 0x000fe40003f26270 */
[----:B0-----:R-:W-:-:S13]  /*0b10*/  ISETP.GE.U32.AND P2, PT, R10, 0x8, PT ;  /* 0x000000080a00780c */ /* 0x001fda0003f46070 */
[----:B-1----:R-:W-:Y:S05]  /*0b20*/  @!P2 BRA `(.L_x_93) ;  /* 0x000000000040a947 */ /* 0x002fea0003800000 */
[----:B------:R-:W0:Y:S01]  /*0b30*/  LDC.64 R6, c[0x0][0x390] ;  /* 0x0000e400ff067b82 */ /* 0x000e220000000a00 */
[----:B------:R-:W-:-:S07]  /*0b40*/  MOV R9, RZ ;  /* 0x000000ff00097202 */ /* 0x000fce0000000f00 */
.L_x_94:
[----:B-1----:R-:W-:Y:S01]  /*0b50*/  IMAD R5, R11, R10, R9 ;  /* 0x0000000a0b057224 */ /* 0x002fe200078e0209 */
[----:B------:R-:W-:-:S03]  /*0b60*/  IADD3 R9, PT, PT, R9, 0x8, RZ ;  /* 0x0000000809097810 */ /* 0x000fc60007ffe0ff */
[----:B0-----:R-:W-:Y:S01]  /*0b70*/  IMAD.WIDE R4, R5, 0x4, R6 ;  /* 0x0000000405047825 */ /* 0x001fe200078e0206 */
[----:B------:R-:W-:-:S04]  /*0b80*/  ISETP.NE.AND P2, PT, R9, R2, PT ;  /* 0x000000020900720c */ /* 0x000fc80003f45270 */
[----:B------:R1:W-:Y:S04]  /*0b90*/  STG.E desc[UR8][R4.64], RZ ;  /* 0x000000ff04007986 */ /* 0x0003e8000c101908 */
[----:B------:R1:W-:Y:S04]  /*0ba0*/  STG.E desc[UR8][R4.64+0x4], RZ ;  /* 0x000004ff04007986 */ /* 0x0003e8000c101908 */
[----:B------:R1:W-:Y:S04]  /*0bb0*/  STG.E desc[UR8][R4.64+0x8], RZ ;  /* 0x000008ff04007986 */ /* 0x0003e8000c101908 */
[----:B------:R1:W-:Y:S04]  /*0bc0*/  STG.E desc[UR8][R4.64+0xc], RZ ;  /* 0x00000cff04007986 */ /* 0x0003e8000c101908 */
[----:B------:R1:W-:Y:S04]  /*0bd0*/  STG.E desc[UR8][R4.64+0x10], RZ ;  /* 0x000010ff04007986 */ /* 0x0003e8000c101908 */
[----:B------:R1:W-:Y:S04]  /*0be0*/  STG.E desc[UR8][R4.64+0x14], RZ ;  /* 0x000014ff04007986 */ /* 0x0003e8000c101908 */
[----:B------:R1:W-:Y:S04]  /*0bf0*/  STG.E desc[UR8][R4.64+0x18], RZ ;  /* 0x000018ff04007986 */ /* 0x0003e8000c101908 */
[----:B------:R1:W-:Y:S01]  /*0c00*/  STG.E desc[UR8][R4.64+0x1c], RZ ;  /* 0x00001cff04007986 */ /* 0x0003e2000c101908 */
[----:B------:R-:W-:Y:S05]  /*0c10*/  @P2 BRA `(.L_x_94) ;  /* 0xfffffffc00cc2947 */ /* 0x000fea000383ffff */
[----:B------:R-:W-:-:S07]  /*0c20*/  MOV R6, R2 ;  /* 0x0000000200067202 */ /* 0x000fce0000000f00 */
.L_x_93:
[----:B------:R-:W-:-:S13]  /*0c30*/  ISETP.NE.AND P2, PT, R12, RZ, PT ;  /* 0x000000ff0c00720c */ /* 0x000fda0003f45270 */
[----:B------:R-:W-:Y:S05]  /*0c40*/  @!P2 BRA `(.L_x_95) ;  /* 0x00000000005ca947 */ /* 0x000fea0003800000 */
[----:B------:R-:W-:Y:S01]  /*0c50*/  ISETP.NE.AND P2, PT, R13, RZ, PT ;  /* 0x000000ff0d00720c */ /* 0x000fe20003f45270 */
[----:B------:R-:W-:-:S12]  /*0c60*/  @!P0 BRA `(.L_x_96) ;  /* 0x0000000000208947 */ /* 0x000fd80003800000 */
[----:B-1----:R-:W0:Y:S01]  /*0c70*/  LDC.64 R4, c[0x0][0x390] ;  /* 0x0000e400ff047b82 */ /* 0x002e220000000a00 */
[----:B------:R-:W-:Y:S01]  /*0c80*/  IMAD R7, R11, R10, R6 ;  /* 0x0000000a0b077224 */ /* 0x000fe200078e0206 */
[----:B------:R-:W-:-:S03]  /*0c90*/  IADD3 R6, PT, PT, R6, 0x4, RZ ;  /* 0x0000000406067810 */ /* 0x000fc60007ffe0ff */
[----:B0-----:R-:W-:-:S05]  /*0ca0*/  IMAD.WIDE R4, R7, 0x4, R4 ;  /* 0x0000000407047825 */ /* 0x001fca00078e0204 */
[----:B------:R0:W-:Y:S04]  /*0cb0*/  STG.E desc[UR8][R4.64], RZ ;  /* 0x000000ff04007986 */ /* 0x0001e8000c101908 */
[----:B------:R0:W-:Y:S04]  /*0cc0*/  STG.E desc[UR8][R4.64+0x4], RZ ;  /* 0x000004ff04007986 */ /* 0x0001e8000c101908 */
[----:B------:R0:W-:Y:S04]  /*0cd0*/  STG.E desc[UR8][R4.64+0x8], RZ ;  /* 0x000008ff04007986 */ /* 0x0001e8000c101908 */
[----:B------:R0:W-:Y:S02]  /*0ce0*/  STG.E desc[UR8][R4.64+0xc], RZ ;  /* 0x00000cff04007986 */ /* 0x0001e4000c101908 */
.L_x_96:
[----:B------:R-:W-:Y:S05]  /*0cf0*/  @!P2 BRA `(.L_x_95) ;  /* 0x000000000030a947 */ /* 0x000fea0003800000 */
[----:B------:R-:W-:Y:S02]  /*0d00*/  ISETP.NE.AND P2, PT, R13, 0x1, PT ;  /* 0x000000010d00780c */ /* 0x000fe40003f45270 */
[----:B------:R-:W-:-:S11]  /*0d10*/  LOP3.LUT P3, RZ, R10, 0x1, RZ, 0xc0, !PT ;  /* 0x000000010aff7812 */ /* 0x000fd6000786c0ff */
[----:B01----:R-:W0:Y:S01]  /*0d20*/  @P2 LDC.64 R4, c[0x0][0x390] ;  /* 0x0000e400ff042b82 */ /* 0x003e220000000a00 */
[----:B------:R-:W-:Y:S01]  /*0d30*/  @P2 IMAD R7, R11, R10, R6 ;  /* 0x0000000a0b072224 */ /* 0x000fe200078e0206 */
[----:B------:R-:W-:-:S05]  /*0d40*/  @P2 IADD3 R6, PT, PT, R6, 0x2, RZ ;  /* 0x0000000206062810 */ /* 0x000fca0007ffe0ff */
[----:B------:R-:W-:Y:S01]  /*0d50*/  @P3 IMAD R11, R11, R10, R6 ;  /* 0x0000000a0b0b3224 */ /* 0x000fe200078e0206 */
[----:B------:R-:W1:Y:S01]  /*0d60*/  @P3 LDC.64 R8, c[0x0][0x390] ;  /* 0x0000e400ff083b82 */ /* 0x000e620000000a00 */
[----:B0-----:R-:W-:-:S05]  /*0d70*/  @P2 IMAD.WIDE R6, R7, 0x4, R4 ;  /* 0x0000000407062825 */ /* 0x001fca00078e0204 */
[----:B------:R2:W-:Y:S01]  /*0d80*/  @P2 STG.E desc[UR8][R6.64], RZ ;  /* 0x000000ff06002986 */ /* 0x0005e2000c101908 */
[----:B-1----:R-:W-:-:S03]  /*0d90*/  @P3 IMAD.WIDE R4, R11, 0x4, R8 ;  /* 0x000000040b043825 */ /* 0x002fc600078e0208 */
[----:B------:R2:W-:Y:S04]  /*0da0*/  @P2 STG.E desc[UR8][R6.64+0x4], RZ ;  /* 0x000004ff06002986 */ /* 0x0005e8000c101908 */
[----:B------:R2:W-:Y:S02]  /*0db0*/  @P3 STG.E desc[UR8][R4.64], RZ ;  /* 0x000000ff04003986 */ /* 0x0005e4000c101908 */
.L_x_95:
[----:B------:R-:W-:Y:S05]  /*0dc0*/  @!P1 BRA `(.L_x_97) ;  /* 0xfffffffc003c9947 */ /* 0x000fea000383ffff */
[----:B------:R-:W-:Y:S05]  /*0dd0*/  EXIT ;  /* 0x000000000000794d */ /* 0x000fea0003800000 */
.L_x_98:
        /* <DEDUP_REMOVED lines=10> */
.L_x_116:


//--------------------- .text._Z15naive_nrow_gemmPfS_S_ffiiii --------------------------
	.section	.text._Z15naive_nrow_gemmPfS_S_ffiiii,"ax",@progbits
	.align	128
        .global         _Z15naive_nrow_gemmPfS_S_ffiiii
        .type           _Z15naive_nrow_gemmPfS_S_ffiiii,@function
        .size           _Z15naive_nrow_gemmPfS_S_ffiiii,(.L_x_117 - _Z15naive_nrow_gemmPfS_S_ffiiii)
        .other          _Z15naive_nrow_gemmPfS_S_ffiiii,@"STO_CUDA_ENTRY STV_DEFAULT"
_Z15naive_nrow_gemmPfS_S_ffiiii:
.text._Z15naive_nrow_gemmPfS_S_ffiiii:
[----:B------:R-:W-:Y:S08]  /*0000*/  LDC R1, c[0x0][0x37c] ;  /* 0x0000df00ff017b82 */ /* 0x000ff00000000800 */
[----:B------:R-:W0:Y:S01]  /*0010*/  LDC R5, c[0x0][0x3a4] ;  /* 0x0000e900ff057b82 */ /* 0x000e220000000800 */
[----:B------:R-:W0:Y:S01]  /*0020*/  LDCU UR5, c[0x0][0x3ac] ;  /* 0x00007580ff0577ac */ /* 0x000e220008000800 */
[----:B------:R-:W1:Y:S01]  /*0030*/  S2R R7, SR_TID.X ;  /* 0x0000000000077919 */ /* 0x000e620000002100 */
[----:B0-----:R-:W-:-:S04]  /*0040*/  VIMNMX R0, PT, PT, R5, UR5, PT ;  /* 0x0000000505007c48 */ /* 0x001fc8000bfe0100 */
[----:B------:R-:W-:Y:S02]  /*0050*/  ISETP.GE.AND P0, PT, R0, 0x1, PT ;  /* 0x000000010000780c */ /* 0x000fe40003f06270 */
[----:B------:R-:W0:Y:S11]  /*0060*/  S2R R0, SR_CTAID.X ;  /* 0x0000000000007919 */ /* 0x000e360000002500 */
        /* <DEDUP_REMOVED lines=10> */
[C---:B------:R-:W-:Y:S02]  /*0110*/  LOP3.LUT R19, R6.reuse, 0xf, RZ, 0xc0, !PT ;  /* 0x0000000f06137812 */ /* 0x040fe400078ec0ff */
[C---:B------:R-:W-:Y:S02]  /*0120*/  LOP3.LUT R21, R6.reuse, 0x7, RZ, 0xc0, !PT ;  /* 0x0000000706157812 */ /* 0x040fe400078ec0ff */
[----:B------:R-:W-:Y:S01]  /*0130*/  LOP3.LUT R6, R6, 0x3, RZ, 0xc0, !PT ;  /* 0x0000000306067812 */ /* 0x000fe200078ec0ff */
[----:B0-----:R-:W-:-:S04]  /*0140*/  UIADD3 UR4, UP0, UPT, UR4, 0x20, URZ ;  /* 0x0000002004047890 */ /* 0x001fc8000ff1e0ff */
[----:B------:R-:W-:-:S12]  /*0150*/  UIADD3.X UR5, UPT, UPT, URZ, UR5, URZ, UP0, !UPT ;  /* 0x00000005ff057290 */ /* 0x000fd800087fe4ff */
.L_x_106:
[----:B0-----:R-:W0:Y:S01]  /*0160*/  LDCU UR8, c[0x0][0x3a8] ;  /* 0x00007500ff0877ac */ /* 0x001e220008000800 */
[----:B------:R-:W-:Y:S02]  /*0170*/  HFMA2 R8, -RZ, RZ, 0, 0 ;  /* 0x00000000ff087431 */ /* 0x000fe400000001ff */
[----:B0-----:R-:W-:-:S07]  /*0180*/  IMAD R9, R7, UR8, RZ ;  /* 0x0000000807097c24 */ /* 0x001fce000f8e02ff */
.L_x_105:
[----:B0-----:R-:W0:Y:S01]  /*0190*/  LDC R5, c[0x0][0x3a8] ;  /* 0x0000ea00ff057b82 */ /* 0x001e220000000800 */
[----:B------:R-:W-:Y:S02]  /*01a0*/  MOV R11, RZ ;  /* 0x000000ff000b7202 */ /* 0x000fe40000000f00 */
[----:B------:R-:W-:Y:S02]  /*01b0*/  MOV R13, RZ ;  /* 0x000000ff000d7202 */ /* 0x000fe40000000f00 */
[----:B0-----:R-:W-:Y:S01]  /*01c0*/  ISETP.GE.U32.AND P0, PT, R5, 0x10, PT ;  /* 0x000000100500780c */ /* 0x001fe20003f06070 */
[----:B------:R-:W-:-:S12]  /*01d0*/  IMAD R10, R8, R5, RZ ;  /* 0x00000005080a7224 */ /* 0x000fd800078e02ff */
[----:B------:R-:W-:Y:S05]  /*01e0*/  @!P0 BRA `(.L_x_100) ;  /* 0x00000004000c8947 */ /* 0x000fea0003800000 */
[----:B------:R-:W0:Y:S01]  /*01f0*/  LDC.64 R2, c[0x0][0x388] ;  /* 0x0000e200ff027b82 */ /* 0x000e220000000a00 */
[----:B------:R-:W-:Y:S02]  /*0200*/  LOP3.LUT R13, R5, 0x7ffffff0, RZ, 0xc0, !PT ;  /* 0x7ffffff0050d7812 */ /* 0x000fe400078ec0ff */
[----:B------:R-:W-:Y:S02]  /*0210*/  MOV R11, RZ ;  /* 0x000000ff000b7202 */ /* 0x000fe40000000f00 */
[----:B------:R-:W-:Y:S02]  /*0220*/  MOV R12, R9 ;  /* 0x00000009000c7202 */ /* 0x000fe40000000f00 */
[----:B------:R-:W-:Y:S01]  /*0230*/  IADD3 R14, PT, PT, -R13, RZ, RZ ;  /* 0x000000ff0d0e7210 */ /* 0x000fe20007ffe1ff */
[----:B0-----:R-:W-:-:S03]  /*0240*/  IMAD.WIDE.U32 R2, R10, 0x4, R2 ;  /* 0x000000040a027825 */ /* 0x001fc600078e0002 */
[----:B------:R-:W-:-:S04]  /*0250*/  IADD3 R16, P0, PT, R2, 0x20, RZ ;  /* 0x0000002002107810 */ /* 0x000fc80007f1e0ff */
[----:B------:R-:W-:-:S09]  /*0260*/  IADD3.X R17, PT, PT, RZ, R3, RZ, P0, !PT ;  /* 0x00000003ff117210 */ /* 0x000fd200007fe4ff */
.L_x_101:
[----:B------:R-:W-:Y:S02]  /*0270*/  MOV R4, UR4 ;  /* 0x0000000400047c02 */ /* 0x000fe40008000f00 */
[----:B------:R-:W-:Y:S02]  /*0280*/  MOV R5, UR5 ;  /* 0x0000000500057c02 */ /* 0x000fe40008000f00 */
[----:B------:R-:W-:Y:S02]  /*0290*/  MOV R2, R16 ;  /* 0x0000001000027202 */ /* 0x000fe40000000f00 */
[----:B------:R-:W-:Y:S01]  /*02a0*/  MOV R3, R17 ;  /* 0x0000001100037202 */ /* 0x000fe20000000f00 */
[----:B------:R-:W-:-:S04]  /*02b0*/  IMAD.WIDE R4, R12, 0x4, R4 ;  /* 0x000000040c047825 */ /* 0x000fc800078e0204 */
[----:B------:R-:W2:Y:S04]  /*02c0*/  LDG.E R24, desc[UR6][R2.64+-0x20] ;  /* 0xffffe00602187981 */ /* 0x000ea8000c1e1900 */
[----:B------:R-:W2:Y:S04]  /*02d0*/  LDG.E R16, desc[UR6][R4.64+-0x20] ;  /* 0xffffe00604107981 */ /* 0x000ea8000c1e1900 */
[----:B------:R-:W3:Y:S04]  /*02e0*/  LDG.E R26, desc[UR6][R2.64+-0x1c] ;  /* 0xffffe406021a7981 */ /* 0x000ee8000c1e1900 */
[----:B------:R-:W3:Y:S04]  /*02f0*/  LDG.E R25, desc[UR6][R4.64+-0x1c] ;  /* 0xffffe40604197981 */ /* 0x000ee8000c1e1900 */
[----:B------:R-:W4:Y:S04]  /*0300*/  LDG.E R22, desc[UR6][R2.64+-0x18] ;  /* 0xffffe80602167981 */ /* 0x000f28000c1e1900 */
[----:B------:R-:W4:Y:S04]  /*0310*/  LDG.E R23, desc[UR6][R4.64+-0x18] ;  /* 0xffffe80604177981 */ /* 0x000f28000c1e1900 */
[----:B------:R-:W5:Y:S04]  /*0320*/  LDG.E R17, desc[UR6][R2.64+-0x14] ;  /* 0xffffec0602117981 */ /* 0x000f68000c1e1900 */
[----:B------:R-:W5:Y:S04]  /*0330*/  LDG.E R20, desc[UR6][R4.64+-0x14] ;  /* 0xffffec0604147981 */ /* 0x000f68000c1e1900 */
[----:B------:R-:W5:Y:S04]  /*0340*/  LDG.E R15, desc[UR6][R2.64+-0x10] ;  /* 0xfffff006020f7981 */ /* 0x000f68000c1e1900 */
[----:B------:R-:W5:Y:S01]  /*0350*/  LDG.E R18, desc[UR6][R4.64+-0x10] ;  /* 0xfffff00604127981 */ /* 0x000f62000c1e1900 */
[----:B--2---:R-:W-:-:S03]  /*0360*/  FFMA R16, R16, R24, R11 ;  /* 0x0000001810107223 */ /* 0x004fc6000000000b */
[----:B------:R-:W2:Y:S04]  /*0370*/  LDG.E R11, desc[UR6][R2.64+-0xc] ;  /* 0xfffff406020b7981 */ /* 0x000ea8000c1e1900 */
[----:B------:R-:W2:Y:S01]  /*0380*/  LDG.E R24, desc[UR6][R2.64] ;  /* 0x0000000602187981 */ /* 0x000ea2000c1e1900 */
[----:B---3--:R-:W-:-:S03]  /*0390*/  FFMA R26, R25, R26, R16 ;  /* 0x0000001a191a7223 */ /* 0x008fc60000000010 */
[----:B------:R-:W2:Y:S01]  /*03a0*/  LDG.E R16, desc[UR6][R4.64+-0xc] ;  /* 0xfffff40604107981 */ /* 0x000ea2000c1e1900 */
[----:B----4-:R-:W-:-:S03]  /*03b0*/  FFMA R25, R23, R22, R26 ;  /* 0x0000001617197223 */ /* 0x010fc6000000001a */
[----:B------:R-:W3:Y:S04]  /*03c0*/  LDG.E R22, desc[UR6][R2.64+-0x8] ;  /* 0xfffff80602167981 */ /* 0x000ee8000c1e1900 */
[----:B------:R-:W3:Y:S01]  /*03d0*/  LDG.E R23, desc[UR6][R4.64+-0x8] ;  /* 0xfffff80604177981 */ /* 0x000ee2000c1e1900 */
[----:B-----5:R-:W-:-:S03]  /*03e0*/  FFMA R25, R20, R17, R25 ;  /* 0x0000001114197223 */ /* 0x020fc60000000019 */
[----:B------:R-:W4:Y:S04]  /*03f0*/  LDG.E R17, desc[UR6][R2.64+-0x4] ;  /* 0xfffffc0602117981 */ /* 0x000f28000c1e1900 */
[----:B------:R-:W4:Y:S01]  /*0400*/  LDG.E R20, desc[UR6][R4.64+-0x4] ;  /* 0xfffffc0604147981 */ /* 0x000f22000c1e1900 */
[----:B------:R-:W-:-:S03]  /*0410*/  FFMA R27, R18, R15, R25 ;  /* 0x0000000f121b7223 */ /* 0x000fc60000000019 */
        /* <DEDUP_REMOVED lines=10> */
[----:B------:R-:W3:Y:S01]  /*04c0*/  LDG.E R20, desc[UR6][R2.64+0xc] ;  /* 0x00000c0602147981 */ /* 0x000ee2000c1e1900 */
[----:B-----5:R-:W-:-:S03]  /*04d0*/  FFMA R24, R25, R24, R22 ;  /* 0x0000001819187223 */ /* 0x020fc60000000016 */
[----:B------:R-:W3:Y:S04]  /*04e0*/  LDG.E R17, desc[UR6][R4.64+0xc] ;  /* 0x00000c0604117981 */ /* 0x000ee8000c1e1900 */
[----:B------:R-:W4:Y:S04]  /*04f0*/  LDG.E R22, desc[UR6][R2.64+0x10] ;  /* 0x0000100602167981 */ /* 0x000f28000c1e1900 */
[----:B------:R-:W4:Y:S01]  /*0500*/  LDG.E R23, desc[UR6][R4.64+0x10] ;  /* 0x0000100604177981 */ /* 0x000f22000c1e1900 */
[----:B------:R-:W-:-:S03]  /*0510*/  FFMA R28, R15, R18, R24 ;  /* 0x000000120f1c7223 */ /* 0x000fc60000000018 */
[----:B------:R-:W5:Y:S04]  /*0520*/  LDG.E R25, desc[UR6][R2.64+0x14] ;  /* 0x0000140602197981 */ /* 0x000f68000c1e1900 */
[----:B------:R-:W5:Y:S04]  /*0530*/  LDG.E R24, desc[UR6][R4.64+0x14] ;  /* 0x0000140604187981 */ /* 0x000f68000c1e1900 */
[----:B------:R-:W5:Y:S04]  /*0540*/  LDG.E R15, desc[UR6][R2.64+0x18] ;  /* 0x00001806020f7981 */ /* 0x000f68000c1e1900 */
[----:B------:R-:W5:Y:S01]  /*0550*/  LDG.E R18, desc[UR6][R4.64+0x18] ;  /* 0x0000180604127981 */ /* 0x000f62000c1e1900 */
[----:B------:R-:W-:-:S04]  /*0560*/  IADD3 R14, PT, PT, R14, 0x10, RZ ;  /* 0x000000100e0e7810 */ /* 0x000fc80007ffe0ff */
[----:B------:R-:W-:Y:S02]  /*0570*/  ISETP.NE.AND P0, PT, R14, RZ, PT ;  /* 0x000000ff0e00720c */ /* 0x000fe40003f05270 */
[----:B------:R-:W-:Y:S01]  /*0580*/  IADD3 R12, PT, PT, R12, 0x10, RZ ;  /* 0x000000100c0c7810 */ /* 0x000fe20007ffe0ff */
[----:B--2---:R-:W-:-:S04]  /*0590*/  FFMA R16, R11, R16, R28 ;  /* 0x000000100b107223 */ /* 0x004fc8000000001c */
[----:B---3--:R-:W-:-:S04]  /*05a0*/  FFMA R16, R17, R20, R16 ;  /* 0x0000001411107223 */ /* 0x008fc80000000010 */
[----:B----4-:R-:W-:Y:S01]  /*05b0*/  FFMA R23, R23, R22, R16 ;  /* 0x0000001617177223 */ /* 0x010fe20000000010 */
[----:B------:R-:W-:-:S03]  /*05c0*/  IADD3 R16, P1, PT, R2, 0x40, RZ ;  /* 0x0000004002107810 */ /* 0x000fc60007f3e0ff */
[----:B-----5:R-:W-:Y:S01]  /*05d0*/  FFMA R23, R24, R25, R23 ;  /* 0x0000001918177223 */ /* 0x020fe20000000017 */
[----:B------:R-:W-:-:S03]  /*05e0*/  IADD3.X R17, PT, PT, RZ, R3, RZ, P1, !PT ;  /* 0x00000003ff117210 */ /* 0x000fc60000ffe4ff */
[----:B------:R-:W-:-:S04]  /*05f0*/  FFMA R15, R18, R15, R23 ;  /* 0x0000000f120f7223 */ /* 0x000fc80000000017 */
[----:B------:R-:W-:Y:S01]  /*0600*/  FFMA R11, R26, R27, R15 ;  /* 0x0000001b1a0b7223 */ /* 0x000fe2000000000f */
[----:B------:R-:W-:Y:S06]  /*0610*/  @P0 BRA `(.L_x_101) ;  /* 0xfffffffc00140947 */ /* 0x000fec000383ffff */
.L_x_100:
[----:B------:R-:W-:-:S13]  /*0620*/  ISETP.NE.AND P0, PT, R19, RZ, PT ;  /* 0x000000ff1300720c */ /* 0x000fda0003f05270 */
[----:B------:R-:W-:Y:S05]  /*0630*/  @!P0 BRA `(.L_x_102) ;  /* 0x0000000400748947 */ /* 0x000fea0003800000 */
[----:B------:R-:W-:Y:S02]  /*0640*/  IADD3 R2, PT, PT, R19, -0x1, RZ ;  /* 0xffffffff13027810 */ /* 0x000fe40007ffe0ff */
[----:B------:R-:W-:Y:S02]  /*0650*/  ISETP.NE.AND P1, PT, R21, RZ, PT ;  /* 0x000000ff1500720c */ /* 0x000fe40003f25270 */
[----:B------:R-:W-:-:S13]  /*0660*/  ISETP.GE.U32.AND P0, PT, R2, 0x7, PT ;  /* 0x000000070200780c */ /* 0x000fda0003f06070 */
[----:B------:R-:W-:Y:S05]  /*0670*/  @!P0 BRA `(.L_x_103) ;  /* 0x0000000000908947 */ /* 0x000fea0003800000 */
[----:B------:R-:W0:Y:S01]  /*0680*/  LDC.64 R22, c[0x0][0x388] ;  /* 0x0000e200ff167b82 */ /* 0x000e220000000a00 */
[-C--:B------:R-:W-:Y:S02]  /*0690*/  IADD3 R15, PT, PT, R10, R13.reuse, RZ ;  /* 0x0000000d0a0f7210 */ /* 0x080fe40007ffe0ff */
[----:B------:R-:W-:-:S05]  /*06a0*/  IADD3 R5, PT, PT, R9, R13, RZ ;  /* 0x0000000d09057210 */ /* 0x000fca0007ffe0ff */
[----:B------:R-:W1:Y:S01]  /*06b0*/  LDC.64 R2, c[0x0][0x380] ;  /* 0x0000e000ff027b82 */ /* 0x000e620000000a00 */
[----:B0-----:R-:W-:-:S06]  /*06c0*/  IMAD.WIDE.U32 R22, R15, 0x4, R22 ;  /* 0x000000040f167825 */ /* 0x001fcc00078e0016 */
[----:B------:R-:W2:Y:S01]  /*06d0*/  LDG.E R22, desc[UR6][R22.64] ;  /* 0x0000000616167981 */ /* 0x000ea2000c1e1900 */
[----:B-1----:R-:W-:Y:S02]  /*06e0*/  IMAD.WIDE R2, R5, 0x4, R2 ;  /* 0x0000000405027825 */ /* 0x002fe400078e0202 */
[----:B------:R-:W0:Y:S03]  /*06f0*/  LDC.64 R4, c[0x0][0x388] ;  /* 0x0000e200ff047b82 */ /* 0x000e260000000a00 */
[----:B------:R-:W2:Y:S01]  /*0700*/  LDG.E R20, desc[UR6][R2.64] ;  /* 0x0000000602147981 */ /* 0x000ea2000c1e1900 */
[----:B------:R-:W-:-:S03]  /*0710*/  IADD3 R12, P0, PT, R10, R13, RZ ;  /* 0x0000000d0a0c7210 */ /* 0x000fc60007f1e0ff */
[----:B------:R-:W3:Y:S01]  /*0720*/  LDG.E R16, desc[UR6][R2.64+0xc] ;  /* 0x00000c0602107981 */ /* 0x000ee2000c1e1900 */
[----:B------:R-:W-:-:S03]  /*0730*/  IADD3.X R14, PT, PT, RZ, RZ, RZ, P0, !PT ;  /* 0x000000ffff0e7210 */ /* 0x000fc600007fe4ff */
[----:B------:R-:W4:Y:S01]  /*0740*/  LDG.E R18, desc[UR6][R2.64+0x10] ;  /* 0x0000100602127981 */ /* 0x000f22000c1e1900 */
[----:B0-----:R-:W-:-:S04]  /*0750*/  LEA R4, P0, R12, R4, 0x2 ;  /* 0x000000040c047211 */ /* 0x001fc800078010ff */
[----:B------:R-:W-:Y:S02]  /*0760*/  LEA.HI.X R5, R12, R5, R14, 0x2, P0 ;  /* 0x000000050c057211 */ /* 0x000fe400000f140e */
[----:B------:R-:W5:Y:S04]  /*0770*/  LDG.E R12, desc[UR6][R2.64+0x4] ;  /* 0x00000406020c7981 */ /* 0x000f68000c1e1900 */
[----:B------:R-:W5:Y:S04]  /*0780*/  LDG.E R15, desc[UR6][R4.64+0x4] ;  /* 0x00000406040f7981 */ /* 0x000f68000c1e1900 */
[----:B------:R-:W3:Y:S04]  /*0790*/  LDG.E R14, desc[UR6][R2.64+0x8] ;  /* 0x00000806020e7981 */ /* 0x000ee8000c1e1900 */
[----:B------:R-:W3:Y:S04]  /*07a0*/  LDG.E R17, desc[UR6][R4.64+0x8] ;  /* 0x0000080604117981 */ /* 0x000ee8000c1e1900 */
[----:B------:R-:W4:Y:S04]  /*07b0*/  LDG.E R23, desc[UR6][R4.64+0xc] ;  /* 0x00000c0604177981 */ /* 0x000f28000c1e1900 */
[----:B------:R-:W4:Y:S04]  /*07c0*/  LDG.E R25, desc[UR6][R4.64+0x10] ;  /* 0x0000100604197981 */ /* 0x000f28000c1e1900 */
[----:B------:R-:W4:Y:S04]  /*07d0*/  LDG.E R27, desc[UR6][R4.64+0x14] ;  /* 0x00001406041b7981 */ /* 0x000f28000c1e1900 */
[----:B------:R-:W4:Y:S04]  /*07e0*/  LDG.E R24, desc[UR6][R4.64+0x18] ;  /* 0x0000180604187981 */ /* 0x000f28000c1e1900 */
[----:B------:R-:W4:Y:S01]  /*07f0*/  LDG.E R29, desc[UR6][R4.64+0x1c] ;  /* 0x00001c06041d7981 */ /* 0x000f22000c1e1900 */
[----:B--2---:R-:W-:-:S03]  /*0800*/  FFMA R26, R20, R22, R11 ;  /* 0x00000016141a7223 */ /* 0x004fc6000000000b */
[----:B------:R-:W2:Y:S04]  /*0810*/  LDG.E R20, desc[UR6][R2.64+0x14] ;  /* 0x0000140602147981 */ /* 0x000ea8000c1e1900 */
[----:B------:R-:W2:Y:S04]  /*0820*/  LDG.E R11, desc[UR6][R2.64+0x18] ;  /* 0x00001806020b7981 */ /* 0x000ea8000c1e1900 */
[----:B------:R-:W2:Y:S01]  /*0830*/  LDG.E R22, desc[UR6][R2.64+0x1c] ;  /* 0x00001c0602167981 */ /* 0x000ea2000c1e1900 */
[----:B-----5:R-:W-:-:S04]  /*0840*/  FFMA R15, R12, R15, R26 ;  /* 0x0000000f0c0f7223 */ /* 0x020fc8000000001a */
[----:B---3--:R-:W-:-:S04]  /*0850*/  FFMA R15, R14, R17, R15 ;  /* 0x000000110e0f7223 */ /* 0x008fc8000000000f */
[----:B----4-:R-:W-:-:S04]  /*0860*/  FFMA R15, R16, R23, R15 ;  /* 0x00000017100f7223 */ /* 0x010fc8000000000f */
[----:B------:R-:W-:Y:S01]  /*0870*/  FFMA R15, R18, R25, R15 ;  /* 0x00000019120f7223 */ /* 0x000fe2000000000f */
[----:B------:R-:W-:-:S03]  /*0880*/  IADD3 R13, PT, PT, R13, 0x8, RZ ;  /* 0x000000080d0d7810 */ /* 0x000fc60007ffe0ff */
[----:B--2---:R-:W-:-:S04]  /*0890*/  FFMA R20, R20, R27, R15 ;  /* 0x0000001b14147223 */ /* 0x004fc8000000000f */
[----:B------:R-:W-:-:S04]  /*08a0*/  FFMA R11, R11, R24, R20 ;  /* 0x000000180b0b7223 */ /* 0x000fc80000000014 */
[----:B------:R-:W-:-:S07]  /*08b0*/  FFMA R11, R22, R29, R11 ;  /* 0x0000001d160b7223 */ /* 0x000fce000000000b */
.L_x_103:
[----:B------:R-:W-:Y:S05]  /*08c0*/  @!P1 BRA `(.L_x_102) ;  /* 0x0000000000d09947 */ /* 0x000fea0003800000 */
[----:B------:R-:W-:Y:S02]  /*08d0*/  IADD3 R2, PT, PT, R21, -0x1, RZ ;  /* 0xffffffff15027810 */ /* 0x000fe40007ffe0ff */
[----:B------:R-:W-:Y:S02]  /*08e0*/  ISETP.NE.AND P1, PT, R6, RZ, PT ;  /* 0x000000ff0600720c */ /* 0x000fe40003f25270 */
[----:B------:R-:W-:-:S13]  /*08f0*/  ISETP.GE.U32.AND P0, PT, R2, 0x3, PT ;  /* 0x000000030200780c */ /* 0x000fda0003f06070 */
[----:B------:R-:W-:Y:S05]  /*0900*/  @!P0 BRA `(.L_x_104) ;  /* 0x0000000000608947 */ /* 0x000fea0003800000 */
[----:B------:R-:W0:Y:S01]  /*0910*/  LDC.64 R4, c[0x0][0x388] ;  /* 0x0000e200ff047b82 */ /* 0x000e220000000a00 */
[CC--:B------:R-:W-:Y:S02]  /*0920*/  IADD3 R23, PT, PT, R10.reuse, R13.reuse, RZ ;  /* 0x0000000d0a177210 */ /* 0x0c0fe40007ffe0ff */
[-C--:B------:R-:W-:Y:S02]  /*0930*/  IADD3 R12, P0, PT, R10, R13.reuse, RZ ;  /* 0x0000000d0a0c7210 */ /* 0x080fe40007f1e0ff */
[----:B------:R-:W-:Y:S02]  /*0940*/  IADD3 R17, PT, PT, R9, R13, RZ ;  /* 0x0000000d09117210 */ /* 0x000fe40007ffe0ff */
[----:B------:R-:W-:Y:S01]  /*0950*/  IADD3.X R16, PT, PT, RZ, RZ, RZ, P0, !PT ;  /* 0x000000ffff107210 */ /* 0x000fe200007fe4ff */
[----:B------:R-:W1:Y:S08]  /*0960*/  LDC.64 R2, c[0x0][0x388] ;  /* 0x0000e200ff027b82 */ /* 0x000e700000000a00 */
[----:B------:R-:W2:Y:S01]  /*0970*/  LDC.64 R14, c[0x0][0x380] ;  /* 0x0000e000ff0e7b82 */ /* 0x000ea20000000a00 */
[----:B0-----:R-:W-:-:S06]  /*0980*/  IMAD.WIDE.U32 R4, R23, 0x4, R4 ;  /* 0x0000000417047825 */ /* 0x001fcc00078e0004 */
[----:B------:R-:W3:Y:S01]  /*0990*/  LDG.E R4, desc[UR6][R4.64] ;  /* 0x0000000604047981 */ /* 0x000ee2000c1e1900 */
[----:B-1----:R-:W-:-:S04]  /*09a0*/  LEA R2, P0, R12, R2, 0x2 ;  /* 0x000000020c027211 */ /* 0x002fc800078010ff */
[----:B------:R-:W-:Y:S01]  /*09b0*/  LEA.HI.X R3, R12, R3, R16, 0x2, P0 ;  /* 0x000000030c037211 */ /* 0x000fe200000f1410 */
[----:B--2---:R-:W-:-:S04]  /*09c0*/  IMAD.WIDE R14, R17, 0x4, R14 ;  /* 0x00000004110e7825 */ /* 0x004fc800078e020e */
[----:B------:R-:W2:Y:S04]  /*09d0*/  LDG.E R16, desc[UR6][R2.64+0x4] ;  /* 0x0000040602107981 */ /* 0x000ea8000c1e1900 */
[----:B------:R-:W3:Y:S04]  /*09e0*/  LDG.E R12, desc[UR6][R14.64] ;  /* 0x000000060e0c7981 */ /* 0x000ee8000c1e1900 */
[----:B------:R-:W2:Y:S04]  /*09f0*/  LDG.E R17, desc[UR6][R14.64+0x4] ;  /* 0x000004060e117981 */ /* 0x000ea8000c1e1900 */
[----:B------:R-:W4:Y:S04]  /*0a00*/  LDG.E R23, desc[UR6][R14.64+0x8] ;  /* 0x000008060e177981 */ /* 0x000f28000c1e1900 */
[----:B------:R-:W4:Y:S04]  /*0a10*/  LDG.E R18, desc[UR6][R2.64+0x8] ;  /* 0x0000080602127981 */ /* 0x000f28000c1e1900 */
[----:B------:R-:W5:Y:S04]  /*0a20*/  LDG.E R25, desc[UR6][R14.64+0xc] ;  /* 0x00000c060e197981 */ /* 0x000f68000c1e1900 */
[----:B------:R-:W5:Y:S01]  /*0a30*/  LDG.E R20, desc[UR6][R2.64+0xc] ;  /* 0x00000c0602147981 */ /* 0x000f62000c1e1900 */
[----:B------:R-:W-:Y:S01]  /*0a40*/  IADD3 R13, PT, PT, R13, 0x4, RZ ;  /* 0x000000040d0d7810 */ /* 0x000fe20007ffe0ff */
[----:B---3--:R-:W-:-:S04]  /*0a50*/  FFMA R12, R12, R4, R11 ;  /* 0x000000040c0c7223 */ /* 0x008fc8000000000b */
[----:B--2---:R-:W-:-:S04]  /*0a60*/  FFMA R12, R17, R16, R12 ;  /* 0x00000010110c7223 */ /* 0x004fc8000000000c */
[----:B----4-:R-:W-:-:S04]  /*0a70*/  FFMA R12, R23, R18, R12 ;  /* 0x00000012170c7223 */ /* 0x010fc8000000000c */
[----:B-----5:R-:W-:-:S07]  /*0a80*/  FFMA R11, R25, R20, R12 ;  /* 0x00000014190b7223 */ /* 0x020fce000000000c */
.L_x_104:
[----:B------:R-:W-:Y:S05]  /*0a90*/  @!P1 BRA `(.L_x_102) ;  /* 0x00000000005c9947 */ /* 0x000fea0003800000 */
[----:B------:R-:W0:Y:S01]  /*0aa0*/  LDC.64 R4, c[0x0][0x388] ;  /* 0x0000e200ff047b82 */ /* 0x000e220000000a00 */
[-C--:B------:R-:W-:Y:S02]  /*0ab0*/  IADD3 R17, PT, PT, R10, R13.reuse, RZ ;  /* 0x0000000d0a117210 */ /* 0x080fe40007ffe0ff */
[----:B------:R-:W-:-:S05]  /*0ac0*/  IADD3 R15, PT, PT, R9, R13, RZ ;  /* 0x0000000d090f7210 */ /* 0x000fca0007ffe0ff */
[----:B------:R-:W1:Y:S01]  /*0ad0*/  LDC.64 R2, c[0x0][0x380] ;  /* 0x0000e000ff027b82 */ /* 0x000e620000000a00 */
[----:B0-----:R-:W-:-:S06]  /*0ae0*/  IMAD.WIDE.U32 R4, R17, 0x4, R4 ;  /* 0x0000000411047825 */ /* 0x001fcc00078e0004 */
[----:B------:R-:W2:Y:S01]  /*0af0*/  LDG.E R4, desc[UR6][R4.64] ;  /* 0x0000000604047981 */ /* 0x000ea2000c1e1900 */
[----:B-1----:R-:W-:-:S05]  /*0b00*/  IMAD.WIDE R2, R15, 0x4, R2 ;  /* 0x000000040f027825 */ /* 0x002fca00078e0202 */
[----:B------:R-:W2:Y:S01]  /*0b10*/  LDG.E R12, desc[UR6][R2.64] ;  /* 0x00000006020c7981 */ /* 0x000ea2000c1e1900 */
[----:B------:R-:W-:Y:S01]  /*0b20*/  ISETP.NE.AND P0, PT, R6, 0x1, PT ;  /* 0x000000010600780c */ /* 0x000fe20003f05270 */
[----:B--2---:R-:W-:-:S12]  /*0b30*/  FFMA R11, R12, R4, R11 ;  /* 0x000000040c0b7223 */ /* 0x004fd8000000000b */
[----:B------:R-:W-:Y:S05]  /*0b40*/  @!P0 BRA `(.L_x_102) ;  /* 0x0000000000308947 */ /* 0x000fea0003800000 */
[----:B------:R-:W0:Y:S01]  /*0b50*/  LDC.64 R4, c[0x0][0x388] ;  /* 0x0000e200ff047b82 */ /* 0x000e220000000a00 */
[----:B------:R-:W-:Y:S02]  /*0b60*/  IADD3 R10, P1, PT, R10, R13, RZ ;  /* 0x0000000d0a0a7210 */ /* 0x000fe40007f3e0ff */
[----:B------:R-:W-:Y:S02]  /*0b70*/  ISETP.NE.AND P0, PT, R6, 0x2, PT ;  /* 0x000000020600780c */ /* 0x000fe40003f05270 */
[----:B------:R-:W-:-:S11]  /*0b80*/  IADD3.X R12, PT, PT, RZ, RZ, RZ, P1, !PT ;  /* 0x000000ffff0c7210 */ /* 0x000fd60000ffe4ff */
[----:B------:R-:W2:Y:S01]  /*0b90*/  @P0 LDG.E R14, desc[UR6][R2.64+0x8] ;  /* 0x00000806020e0981 */ /* 0x000ea2000c1e1900 */
[----:B0-----:R-:W-:-:S04]  /*0ba0*/  LEA R4, P1, R10, R4, 0x2 ;  /* 0x000000040a047211 */ /* 0x001fc800078210ff */
[----:B------:R-:W-:Y:S02]  /*0bb0*/  LEA.HI.X R5, R10, R5, R12, 0x2, P1 ;  /* 0x000000050a057211 */ /* 0x000fe400008f140c */
[----:B------:R-:W3:Y:S04]  /*0bc0*/  LDG.E R10, desc[UR6][R2.64+0x4] ;  /* 0x00000406020a7981 */ /* 0x000ee8000c1e1900 */
[----:B------:R-:W3:Y:S04]  /*0bd0*/  LDG.E R12, desc[UR6][R4.64+0x4] ;  /* 0x00000406040c7981 */ /* 0x000ee8000c1e1900 */
[----:B------:R-:W2:Y:S01]  /*0be0*/  @P0 LDG.E R13, desc[UR6][R4.64+0x8] ;  /* 0x00000806040d0981 */ /* 0x000ea2000c1e1900 */
[----:B---3--:R-:W-:-:S04]  /*0bf0*/  FFMA R11, R10, R12, R11 ;  /* 0x0000000c0a0b7223 */ /* 0x008fc8000000000b */
[----:B--2---:R-:W-:-:S07]  /*0c00*/  @P0 FFMA R11, R14, R13, R11 ;  /* 0x0000000d0e0b0223 */ /* 0x004fce000000000b */
.L_x_102:
[----:B------:R-:W0:Y:S01]  /*0c10*/  LDC.64 R2, c[0x0][0x390] ;  /* 0x0000e400ff027b82 */ /* 0x000e220000000a00 */
[----:B------:R-:W1:Y:S01]  /*0c20*/  LDCU UR10, c[0x0][0x3a4] ;  /* 0x00007480ff0a77ac */ /* 0x000e620008000800 */
[----:B------:R-:W2:Y:S01]  /*0c30*/  LDCU.64 UR8, c[0x0][0x398] ;  /* 0x00007300ff0877ac */ /* 0x000ea20008000a00 */
[----:B-1----:R-:W-:-:S04]  /*0c40*/  IMAD R5, R7, UR10, R8 ;  /* 0x0000000a07057c24 */ /* 0x002fc8000f8e0208 */
[----:B0-----:R-:W-:-:S05]  /*0c50*/  IMAD.WIDE R2, R5, 0x4, R2 ;  /* 0x0000000405027825 */ /* 0x001fca00078e0202 */
[----:B------:R-:W2:Y:S01]  /*0c60*/  LDG.E R4, desc[UR6][R2.64] ;  /* 0x0000000602047981 */ /* 0x000ea2000c1e1900 */
[----:B------:R-:W-:-:S04]  /*0c70*/  IADD3 R8, PT, PT, R8, 0x1, RZ ;  /* 0x0000000108087810 */ /* 0x000fc80007ffe0ff */
[----:B------:R-:W-:Y:S01]  /*0c80*/  ISETP.NE.AND P0, PT, R8, UR10, PT ;  /* 0x0000000a08007c0c */ /* 0x000fe2000bf05270 */
[----:B--2---:R-:W-:-:S04]  /*0c90*/  FMUL R4, R4, UR9 ;  /* 0x0000000904047c20 */ /* 0x004fc80008400000 */
[----:B------:R-:W-:-:S05]  /*0ca0*/  FFMA R11, R11, UR8, R4 ;  /* 0x000000080b0b7c23 */ /* 0x000fca0008000004 */
[----:B------:R0:W-:Y:S03]  /*0cb0*/  STG.E desc[UR6][R2.64], R11 ;  /* 0x0000000b02007986 */ /* 0x0001e6000c101906 */
[----:B------:R-:W-:Y:S05]  /*0cc0*/  @P0 BRA `(.L_x_105) ;  /* 0xfffffff400300947 */ /* 0x000fea000383ffff */
[----:B------:R-:W-:-:S04]  /*0cd0*/  IADD3 R7, PT, PT, R7, 0x1, RZ ;  /* 0x0000000107077810 */ /* 0x000fc80007ffe0ff */
[----:B------:R-:W-:-:S13]  /*0ce0*/  ISETP.GE.AND P0, PT, R7, R0, PT ;  /* 0x000000000700720c */ /* 0x000fda0003f06270 */
[----:B------:R-:W-:Y:S05]  /*0cf0*/  @!P0 BRA `(.L_x_106) ;  /* 0xfffffff400188947 */ /* 0x000fea000383ffff */
[----:B------:R-:W-:Y:S05]  /*0d00*/  EXIT ;  /* 0x000000000000794d */ /* 0x000fea0003800000 */
.L_x_99:
[----:B------:R-:W0:Y:S01]  /*0d10*/  LDCU UR4, c[0x0][0x398] ;  /* 0x00007300ff0477ac */ /* 0x000e220008000800 */
[C---:B------:R-:W-:Y:S02]  /*0d20*/  LOP3.LUT R20, R5.reuse, 0xf, RZ, 0xc0, !PT ;  /* 0x0000000f05147812 */ /* 0x040fe400078ec0ff */
[C---:B------:R-:W-:Y:S01]  /*0d30*/  LOP3.LUT R22, R5.reuse, 0x7, RZ, 0xc0, !PT ;  /* 0x0000000705167812 */ /* 0x040fe200078ec0ff */
[----:B------:R-:W1:Y:S01]  /*0d40*/  LDCU UR5, c[0x0][0x39c] ;  /* 0x00007380ff0577ac */ /* 0x000e620008000800 */
[----:B------:R-:W-:Y:S02]  /*0d50*/  IADD3 R2, PT, PT, R20, -0x1, RZ ;  /* 0xffffffff14027810 */ /* 0x000fe40007ffe0ff */
[----:B------:R-:W-:Y:S02]  /*0d60*/  IADD3 R3, PT, PT, R22, -0x1, RZ ;  /* 0xffffffff16037810 */ /* 0x000fe40007ffe0ff */
[----:B------:R-:W-:Y:S02]  /*0d70*/  LOP3.LUT R4, R5, 0x7ffffff0, RZ, 0xc0, !PT ;  /* 0x7ffffff005047812 */ /* 0x000fe400078ec0ff */
[----:B------:R-:W-:-:S02]  /*0d80*/  ISETP.GE.U32.AND P0, PT, R2, 0x7, PT ;  /* 0x000000070200780c */ /* 0x000fc40003f06070 */
[----:B------:R-:W-:Y:S02]  /*0d90*/  ISETP.GE.U32.AND P1, PT, R3, 0x3, PT ;  /* 0x000000030300780c */ /* 0x000fe40003f26070 */
[----:B------:R-:W-:Y:S01]  /*0da0*/  LOP3.LUT R5, R5, 0x3, RZ, 0xc0, !PT ;  /* 0x0000000305057812 */ /* 0x000fe200078ec0ff */
[----:B0-----:R-:W-:-:S10]  /*0db0*/  FMUL R6, RZ, UR4 ;  /* 0x00000004ff067c20 */ /* 0x001fd40008400000 */
.L_x_112:
[----:B0-----:R-:W0:Y:S01]  /*0dc0*/  LDC R8, c[0x0][0x3a4] ;  /* 0x0000e900ff087b82 */ /* 0x001e220000000800 */
[----:B----4-:R-:W-:Y:S01]  /*0dd0*/  MOV R9, R7 ;  /* 0x0000000700097202 */ /* 0x010fe20000000f00 */
[----:B------:R-:W-:Y:S01]  /*0de0*/  HFMA2 R10, -RZ, RZ, 0, 0 ;  /* 0x00000000ff0a7431 */ /* 0x000fe200000001ff */
[----:B------:R-:W-:-:S04]  /*0df0*/  IADD3 R7, PT, PT, R7, 0x1, RZ ;  /* 0x0000000107077810 */ /* 0x000fc80007ffe0ff */
[----:B------:R-:W-:Y:S02]  /*0e00*/  ISETP.GE.AND P2, PT, R7, R0, PT ;  /* 0x000000000700720c */ /* 0x000fe40003f46270 */
[----:B0-----:R-:W-:-:S13]  /*0e10*/  ISETP.GE.U32.AND P3, PT, R8, 0x10, PT ;  /* 0x000000100800780c */ /* 0x001fda0003f66070 */
[----:B--23--:R-:W-:Y:S05]  /*0e20*/  @!P3 BRA `(.L_x_107) ;  /* 0x0000000000e0b947 */ /* 0x00cfea0003800000 */
[----:B------:R-:W-:-:S07]  /*0e30*/  MOV R11, RZ ;  /* 0x000000ff000b7202 */ /* 0x000fce0000000f00 */
.L_x_108:
[----:B---3--:R-:W0:Y:S01]  /*0e40*/  LDC.64 R2, c[0x0][0x390] ;  /* 0x0000e400ff027b82 */ /* 0x008e220000000a00 */
[----:B------:R-:W-:-:S04]  /*0e50*/  IMAD R13, R9, R8, R11 ;  /* 0x00000008090d7224 */ /* 0x000fc800078e020b */
[----:B0-----:R-:W-:-:S05]  /*0e60*/  IMAD.WIDE R2, R13, 0x4, R2 ;  /* 0x000000040d027825 */ /* 0x001fca00078e0202 */
[----:B------:R-:W1:Y:S04]  /*0e70*/  LDG.E R10, desc[UR6][R2.64] ;  /* 0x00000006020a7981 */ /* 0x000e68000c1e1900 */
        /* <DEDUP_REMOVED lines=13> */
[----:B-1----:R-:W-:-:S03]  /*0f50*/  FFMA R24, R10, UR5, R6 ;  /* 0x000000050a187c23 */ /* 0x002fc60008000006 */
[----:B------:R-:W5:Y:S01]  /*0f60*/  LDG.E R10, desc[UR6][R2.64+0x30] ;  /* 0x00003006020a7981 */ /* 0x000f62000c1e1900 */
[----:B--2---:R-:W-:-:S03]  /*0f70*/  FFMA R26, R12, UR5, R6 ;  /* 0x000000050c1a7c23 */ /* 0x004fc60008000006 */
[----:B------:R-:W2:Y:S01]  /*0f80*/  LDG.E R12, desc[UR6][R2.64+0x3c] ;  /* 0x00003c06020c7981 */ /* 0x000ea2000c1e1900 */
[--C-:B---3--:R-:W-:Y:S01]  /*0f90*/  FFMA R15, R15, UR5, R6.reuse ;  /* 0x000000050f0f7c23 */ /* 0x108fe20008000006 */
[----:B------:R-:W-:Y:S02]  /*0fa0*/  IADD3 R11, PT, PT, R11, 0x10, RZ ;  /* 0x000000100b0b7810 */ /* 0x000fe40007ffe0ff */
[----:B------:R-:W-:Y:S01]  /*0fb0*/  STG.E desc[UR6][R2.64], R24 ;  /* 0x0000001802007986 */ /* 0x000fe2000c101906 */
[--C-:B----4-:R-:W-:Y:S01]  /*0fc0*/  FFMA R17, R17, UR5, R6.reuse ;  /* 0x0000000511117c23 */ /* 0x110fe20008000006 */
[--C-:B-----5:R-:W-:Y:S01]  /*0fd0*/  FFMA R13, R13, UR5, R6.reuse ;  /* 0x000000050d0d7c23 */ /* 0x120fe20008000006 */
[--C-:B------:R-:W-:Y:S01]  /*0fe0*/  FFMA R19, R19, UR5, R6.reuse ;  /* 0x0000000513137c23 */ /* 0x100fe20008000006 */
[----:B------:R-:W-:Y:S01]  /*0ff0*/  STG.E desc[UR6][R2.64+0x8], R15 ;  /* 0x0000080f02007986 */ /* 0x000fe2000c101906 */
[----:B------:R-:W-:-:S03]  /*1000*/  FFMA R21, R21, UR5, R6 ;  /* 0x0000000515157c23 */ /* 0x000fc60008000006 */
[----:B------:R-:W-:Y:S01]  /*1010*/  STG.E desc[UR6][R2.64+0xc], R17 ;  /* 0x00000c1102007986 */ /* 0x000fe2000c101906 */
[----:B------:R-:W-:-:S03]  /*1020*/  FFMA R23, R23, UR5, R6 ;  /* 0x0000000517177c23 */ /* 0x000fc60008000006 */
[----:B------:R0:W-:Y:S01]  /*1030*/  STG.E desc[UR6][R2.64+0x10], R13 ;  /* 0x0000100d02007986 */ /* 0x0001e2000c101906 */
[----:B------:R-:W-:-:S03]  /*1040*/  FFMA R29, R29, UR5, R6 ;  /* 0x000000051d1d7c23 */ /* 0x000fc60008000006 */
[----:B------:R1:W-:Y:S01]  /*1050*/  STG.E desc[UR6][R2.64+0x14], R19 ;  /* 0x0000141302007986 */ /* 0x0003e2000c101906 */
[----:B------:R-:W-:-:S03]  /*1060*/  FFMA R27, R27, UR5, R6 ;  /* 0x000000051b1b7c23 */ /* 0x000fc60008000006 */
[----:B------:R3:W-:Y:S01]  /*1070*/  STG.E desc[UR6][R2.64+0x4], R26 ;  /* 0x0000041a02007986 */ /* 0x0007e2000c101906 */
[--C-:B------:R-:W-:Y:S01]  /*1080*/  FFMA R25, R25, UR5, R6.reuse ;  /* 0x0000000519197c23 */ /* 0x100fe20008000006 */
[--C-:B0-----:R-:W-:Y:S01]  /*1090*/  FFMA R13, R18, UR5, R6.reuse ;  /* 0x00000005120d7c23 */ /* 0x101fe20008000006 */
[--C-:B------:R-:W-:Y:S01]  /*10a0*/  FFMA R17, R16, UR5, R6.reuse ;  /* 0x0000000510117c23 */ /* 0x100fe20008000006 */
[--C-:B-1----:R-:W-:Y:S01]  /*10b0*/  FFMA R19, R14, UR5, R6.reuse ;  /* 0x000000050e137c23 */ /* 0x102fe20008000006 */
[----:B------:R3:W-:Y:S04]  /*10c0*/  STG.E desc[UR6][R2.64+0x18], R21 ;  /* 0x0000181502007986 */ /* 0x0007e8000c101906 */
[----:B------:R3:W-:Y:S04]  /*10d0*/  STG.E desc[UR6][R2.64+0x1c], R23 ;  /* 0x00001c1702007986 */ /* 0x0007e8000c101906 */
[----:B------:R3:W-:Y:S04]  /*10e0*/  STG.E desc[UR6][R2.64+0x20], R29 ;  /* 0x0000201d02007986 */ /* 0x0007e8000c101906 */
[----:B------:R3:W-:Y:S04]  /*10f0*/  STG.E desc[UR6][R2.64+0x24], R27 ;  /* 0x0000241b02007986 */ /* 0x0007e8000c101906 */
[----:B------:R3:W-:Y:S04]  /*1100*/  STG.E desc[UR6][R2.64+0x28], R25 ;  /* 0x0000281902007986 */ /* 0x0007e8000c101906 */
[----:B------:R3:W-:Y:S04]  /*1110*/  STG.E desc[UR6][R2.64+0x2c], R13 ;  /* 0x00002c0d02007986 */ /* 0x0007e8000c101906 */
[----:B------:R3:W-:Y:S04]  /*1120*/  STG.E desc[UR6][R2.64+0x34], R17 ;  /* 0x0000341102007986 */ /* 0x0007e8000c101906 */
[----:B------:R3:W-:Y:S01]  /*1130*/  STG.E desc[UR6][R2.64+0x38], R19 ;  /* 0x0000381302007986 */ /* 0x0007e2000c101906 */
[----:B------:R-:W-:Y:S01]  /*1140*/  ISETP.NE.AND P3, PT, R11, R4, PT ;  /* 0x000000040b00720c */ /* 0x000fe20003f65270 */
[--C-:B------:R-:W-:Y:S01]  /*1150*/  FFMA R15, R10, UR5, R6.reuse ;  /* 0x000000050a0f7c23 */ /* 0x100fe20008000006 */
[----:B--2---:R-:W-:-:S04]  /*1160*/  FFMA R12, R12, UR5, R6 ;  /* 0x000000050c0c7c23 */ /* 0x004fc80008000006 */
[----:B------:R3:W-:Y:S04]  /*1170*/  STG.E desc[UR6][R2.64+0x30], R15 ;  /* 0x0000300f02007986 */ /* 0x0007e8000c101906 */
[----:B------:R3:W-:Y:S03]  /*1180*/  STG.E desc[UR6][R2.64+0x3c], R12 ;  /* 0x00003c0c02007986 */ /* 0x0007e6000c101906 */
[----:B------:R-:W-:Y:S05]  /*1190*/  @P3 BRA `(.L_x_108) ;  /* 0xfffffffc00283947 */ /* 0x000fea000383ffff */
[----:B------:R-:W-:-:S07]  /*11a0*/  MOV R10, R4 ;  /* 0x00000004000a7202 */ /* 0x000fce0000000f00 */
.L_x_107:
[----:B------:R-:W-:-:S13]  /*11b0*/  ISETP.NE.AND P3, PT, R20, RZ, PT ;  /* 0x000000ff1400720c */ /* 0x000fda0003f65270 */
[----:B------:R-:W-:Y:S05]  /*11c0*/  @!P3 BRA `(.L_x_109) ;  /* 0x000000040014b947 */ /* 0x000fea0003800000 */
[----:B------:R-:W-:Y:S01]  /*11d0*/  ISETP.NE.AND P3, PT, R22, RZ, PT ;  /* 0x000000ff1600720c */ /* 0x000fe20003f65270 */
[----:B------:R-:W-:-:S12]  /*11e0*/  @!P0 BRA `(.L_x_110) ;  /* 0x0000000000748947 */ /* 0x000fd80003800000 */
[----:B---3--:R-:W0:Y:S01]  /*11f0*/  LDC.64 R2, c[0x0][0x390] ;  /* 0x0000e400ff027b82 */ /* 0x008e220000000a00 */
[----:B------:R-:W-:Y:S01]  /*1200*/  IMAD R11, R9, R8, R10 ;  /* 0x00000008090b7224 */ /* 0x000fe200078e020a */
[----:B------:R-:W2:Y:S03]  /*1210*/  LDCU UR4, c[0x0][0x39c] ;  /* 0x00007380ff0477ac */ /* 0x000ea60008000800 */
        /* <DEDUP_REMOVED lines=9> */
[----:B------:R-:W-:Y:S01]  /*12b0*/  IADD3 R10, PT, PT, R10, 0x8, RZ ;  /* 0x000000080a0a7810 */ /* 0x000fe20007ffe0ff */
[--C-:B--2---:R-:W-:Y:S01]  /*12c0*/  FFMA R11, R11, UR4, R6.reuse ;  /* 0x000000040b0b7c23 */ /* 0x104fe20008000006 */
[----:B---3--:R-:W-:-:S04]  /*12d0*/  FFMA R13, R13, UR4, R6 ;  /* 0x000000040d0d7c23 */ /* 0x008fc80008000006 */
[----:B------:R0:W-:Y:S01]  /*12e0*/  STG.E desc[UR6][R2.64], R11 ;  /* 0x0000000b02007986 */ /* 0x0001e2000c101906 */
[----:B----4-:R-:W-:-:S03]  /*12f0*/  FFMA R15, R15, UR4, R6 ;  /* 0x000000040f0f7c23 */ /* 0x010fc60008000006 */
[----:B------:R0:W-:Y:S01]  /*1300*/  STG.E desc[UR6][R2.64+0x4], R13 ;  /* 0x0000040d02007986 */ /* 0x0001e2000c101906 */
[----:B-----5:R-:W-:-:S03]  /*1310*/  FFMA R17, R17, UR4, R6 ;  /* 0x0000000411117c23 */ /* 0x020fc60008000006 */
[----:B------:R0:W-:Y:S01]  /*1320*/  STG.E desc[UR6][R2.64+0x8], R15 ;  /* 0x0000080f02007986 */ /* 0x0001e2000c101906 */
[----:B------:R-:W-:-:S03]  /*1330*/  FFMA R19, R19, UR4, R6 ;  /* 0x0000000413137c23 */ /* 0x000fc60008000006 */
[----:B------:R0:W-:Y:S01]  /*1340*/  STG.E desc[UR6][R2.64+0xc], R17 ;  /* 0x00000c1102007986 */ /* 0x0001e2000c101906 */
[----:B------:R-:W-:-:S03]  /*1350*/  FFMA R21, R21, UR4, R6 ;  /* 0x0000000415157c23 */ /* 0x000fc60008000006 */
[----:B------:R0:W-:Y:S01]  /*1360*/  STG.E desc[UR6][R2.64+0x10], R19 ;  /* 0x0000101302007986 */ /* 0x0001e2000c101906 */
[----:B------:R-:W-:-:S03]  /*1370*/  FFMA R23, R23, UR4, R6 ;  /* 0x0000000417177c23 */ /* 0x000fc60008000006 */
[----:B------:R0:W-:Y:S01]  /*1380*/  STG.E desc[UR6][R2.64+0x14], R21 ;  /* 0x0000141502007986 */ /* 0x0001e2000c101906 */
[----:B------:R-:W-:-:S03]  /*1390*/  FFMA R25, R25, UR4, R6 ;  /* 0x0000000419197c23 */ /* 0x000fc60008000006 */
[----:B------:R0:W-:Y:S04]  /*13a0*/  STG.E desc[UR6][R2.64+0x18], R23 ;  /* 0x0000181702007986 */ /* 0x0001e8000c101906 */
[----:B------:R0:W-:Y:S02]  /*13b0*/  STG.E desc[UR6][R2.64+0x1c], R25 ;  /* 0x00001c1902007986 */ /* 0x0001e4000c101906 */
.L_x_110:
[----:B------:R-:W-:Y:S05]  /*13c0*/  @!P3 BRA `(.L_x_109) ;  /* 0x000000000094b947 */ /* 0x000fea0003800000 */
[----:B------:R-:W-:Y:S01]  /*13d0*/  ISETP.NE.AND P3, PT, R5, RZ, PT ;  /* 0x000000ff0500720c */ /* 0x000fe20003f65270 */
[----:B------:R-:W-:-:S12]  /*13e0*/  @!P1 BRA `(.L_x_111) ;  /* 0x0000000000449947 */ /* 0x000fd80003800000 */
[----:B0--3--:R-:W0:Y:S01]  /*13f0*/  LDC.64 R2, c[0x0][0x390] ;  /* 0x0000e400ff027b82 */ /* 0x009e220000000a00 */
[----:B------:R-:W-:Y:S01]  /*1400*/  IMAD R11, R9, R8, R10 ;  /* 0x00000008090b7224 */ /* 0x000fe200078e020a */
[----:B------:R-:W2:Y:S03]  /*1410*/  LDCU UR4, c[0x0][0x39c] ;  /* 0x00007380ff0477ac */ /* 0x000ea60008000800 */
[----:B0-----:R-:W-:-:S05]  /*1420*/  IMAD.WIDE R2, R11, 0x4, R2 ;  /* 0x000000040b027825 */ /* 0x001fca00078e0202 */
[----:B------:R-:W2:Y:S04]  /*1430*/  LDG.E R11, desc[UR6][R2.64] ;  /* 0x00000006020b7981 */ /* 0x000ea8000c1e1900 */
[----:B------:R-:W3:Y:S04]  /*1440*/  LDG.E R13, desc[UR6][R2.64+0x4] ;  /* 0x00000406020d7981 */ /* 0x000ee8000c1e1900 */
[----:B------:R-:W4:Y:S04]  /*1450*/  LDG.E R15, desc[UR6][R2.64+0x8] ;  /* 0x00000806020f7981 */ /* 0x000f28000c1e1900 */
        /* <DEDUP_REMOVED lines=8> */
[----:B------:R2:W-:Y:S04]  /*14e0*/  STG.E desc[UR6][R2.64+0x8], R15 ;  /* 0x0000080f02007986 */ /* 0x0005e8000c101906 */
[----:B------:R2:W-:Y:S02]  /*14f0*/  STG.E desc[UR6][R2.64+0xc], R17 ;  /* 0x00000c1102007986 */ /* 0x0005e4000c101906 */
.L_x_111:
[----:B------:R-:W-:Y:S05]  /*1500*/  @!P3 BRA `(.L_x_109) ;  /* 0x000000000044b947 */ /* 0x000fea0003800000 */
[----:B0-23--:R-:W0:Y:S01]  /*1510*/  LDC.64 R2, c[0x0][0x390] ;  /* 0x0000e400ff027b82 */ /* 0x00de220000000a00 */
[----:B------:R-:W-:Y:S01]  /*1520*/  IMAD R9, R9, R8, R10 ;  /* 0x0000000809097224 */ /* 0x000fe200078e020a */
[----:B------:R-:W2:Y:S03]  /*1530*/  LDCU UR4, c[0x0][0x39c] ;  /* 0x00007380ff0477ac */ /* 0x000ea60008000800 */
[----:B0-----:R-:W-:-:S05]  /*1540*/  IMAD.WIDE R2, R9, 0x4, R2 ;  /* 0x0000000409027825 */ /* 0x001fca00078e0202 */
[----:B------:R-:W2:Y:S01]  /*1550*/  LDG.E R9, desc[UR6][R2.64] ;  /* 0x0000000602097981 */ /* 0x000ea2000c1e1900 */
[----:B------:R-:W-:Y:S01]  /*1560*/  ISETP.NE.AND P3, PT, R5, 0x1, PT ;  /* 0x000000010500780c */ /* 0x000fe20003f65270 */
[----:B--2---:R-:W-:-:S05]  /*1570*/  FFMA R9, R9, UR4, R6 ;  /* 0x0000000409097c23 */ /* 0x004fca0008000006 */
[----:B------:R4:W-:Y:S07]  /*1580*/  STG.E desc[UR6][R2.64], R9 ;  /* 0x0000000902007986 */ /* 0x0009ee000c101906 */
[----:B------:R-:W-:Y:S05]  /*1590*/  @!P3 BRA `(.L_x_109) ;  /* 0x000000000020b947 */ /* 0x000fea0003800000 */
[----:B----4-:R-:W2:Y:S01]  /*15a0*/  LDG.E R9, desc[UR6][R2.64+0x4] ;  /* 0x0000040602097981 */ /* 0x010ea2000c1e1900 */
[----:B------:R-:W-:Y:S01]  /*15b0*/  ISETP.NE.AND P3, PT, R5, 0x2, PT ;  /* 0x000000020500780c */ /* 0x000fe20003f65270 */
[----:B--2---:R-:W-:-:S05]  /*15c0*/  FFMA R9, R9, UR4, R6 ;  /* 0x0000000409097c23 */ /* 0x004fca0008000006 */
[----:B------:R0:W-:Y:S07]  /*15d0*/  STG.E desc[UR6][R2.64+0x4], R9 ;  /* 0x0000040902007986 */ /* 0x0001ee000c101906 */
[----:B------:R-:W-:Y:S05]  /*15e0*/  @!P3 BRA `(.L_x_109) ;  /* 0x00000000000cb947 */ /* 0x000fea0003800000 */
[----:B0-----:R-:W2:Y:S02]  /*15f0*/  LDG.E R9, desc[UR6][R2.64+0x8] ;  /* 0x0000080602097981 */ /* 0x001ea4000c1e1900 */
[----:B--2---:R-:W-:-:S05]  /*1600*/  FFMA R9, R9, UR4, R6 ;  /* 0x0000000409097c23 */ /* 0x004fca0008000006 */
[----:B------:R0:W-:Y:S02]  /*1610*/  STG.E desc[UR6][R2.64+0x8], R9 ;  /* 0x0000080902007986 */ /* 0x0001e4000c101906 */
.L_x_109:
[----:B------:R-:W-:Y:S05]  /*1620*/  @!P2 BRA `(.L_x_112) ;  /* 0xfffffff400e4a947 */ /* 0x000fea000383ffff */
[----:B-1----:R-:W-:Y:S05]  /*1630*/  EXIT ;  /* 0x000000000000794d */ /* 0x002fea0003800000 */
.L_x_113:
        /* <DEDUP_REMOVED lines=12> */
.L_x_117:


//--------------------- .nv.shared.reserved.0     --------------------------
	.section	.nv.shared.reserved.0,"aw",@nobits
	.weak		__nv_reservedSMEM_offset_0_alias
	.size		__nv_reservedSMEM_offset_0_alias, 0, 64
	.other		__nv_reservedSMEM_offset_0_alias,@"STO_CUDA_RESERVED_SHARED STV_DEFAULT"
__nv_reservedSMEM_offset_0_alias:
	.zero		0
	.zero		64


//--------------------- .nv.constant0._Z11row_softmaxPfS_i --------------------------
	.section	.nv.constant0._Z11row_softmaxPfS_i,"a",@progbits
	.sectionflags	@""
	.align	4
.nv.constant0._Z11row_softmaxPfS_i:
	.zero		916


//--------------------- .nv.constant0._Z8naive_pvPfS_S_iii --------------------------
	.section	.nv.constant0._Z8naive_pvPfS_S_iii,"a",@progbits
	.sectionflags	@""
	.align	4
.nv.constant0._Z8naive_pvPfS_S_iii:
	.zero		932


//--------------------- .nv.constant0._Z15naive_nrow_gemmPfS_S_ffiiii --------------------------
	.section	.nv.constant0._Z15naive_nrow_gemmPfS_S_ffiiii,"a",@progbits
	.sectionflags	@""
	.align	4
.nv.constant0._Z15naive_nrow_gemmPfS_S_ffiiii:
	.zero		944


//--------------------- SYMBOLS --------------------------

	.type		.nv.reservedSmem.offset0,@object
	.size		.nv.reservedSmem.offset0,0x4
